	.target	sm_80

	.elftype	@"ET_EXEC"


//--------------------- .note.nv.tkinfo           --------------------------
	.section	.note.nv.tkinfo,"",@"SHT_NOTE"
	.sectionflags	@"SHF_NOTE_NV_TKINFO"
	.tkinfo
        /*0018*/ 	.word	0x00000002
        /*0030*/ 	.string	""
        /*0030*/ 	.string	"ptxas"
        /*0030*/ 	.string	"Cuda compilation tools, release 13.0, V13.0.88"
        /*0030*/ 	.string	"Build cuda_13.0.r13.0/compiler.36424714_0"
        /*0030*/ 	.string	"-v  -suppress-debug-info  -lineinfo  -arch sm_80 "



//--------------------- .note.nv.cuinfo           --------------------------
	.section	.note.nv.cuinfo,"",@"SHT_NOTE"
	.sectionflags	@"SHF_NOTE_NV_CUINFO"
        /*0018*/ 	.short	0x0002
        /*001a*/ 	.short	0x0050
        /*001c*/ 	.short	0x0082
	.zero		2


//--------------------- .nv.info                  --------------------------
	.section	.nv.info,"",@"SHT_CUDA_INFO"
	.align	4


	//----- nvinfo : EIATTR_REGCOUNT
	.align		4
        /*0000*/ 	.byte	0x04, 0x2f
        /*0002*/ 	.short	(.L_2 - .L_1)
	.align		4
.L_1:
        /*0004*/ 	.word	index@(attn_fwd)
        /*0008*/ 	.word	0x00000048


	//----- nvinfo : EIATTR_FRAME_SIZE
	.align		4
.L_2:
        /*000c*/ 	.byte	0x04, 0x11
        /*000e*/ 	.short	(.L_4 - .L_3)
	.align		4
.L_3:
        /*0010*/ 	.word	index@(attn_fwd)
        /*0014*/ 	.word	0x00000000


	//----- nvinfo : EIATTR_MIN_STACK_SIZE
	.align		4
.L_4:
        /*0018*/ 	.byte	0x04, 0x12
        /*001a*/ 	.short	(.L_6 - .L_5)
	.align		4
.L_5:
        /*001c*/ 	.word	index@(attn_fwd)
        /*0020*/ 	.word	0x00000000
.L_6:


//--------------------- .nv.info.attn_fwd         --------------------------
	.section	.nv.info.attn_fwd,"",@"SHT_CUDA_INFO"
	.sectionflags	@""
	.align	4


	//----- nvinfo : EIATTR_CUDA_API_VERSION
	.align		4
        /*0000*/ 	.byte	0x04, 0x37
        /*0002*/ 	.short	(.L_8 - .L_7)
.L_7:
        /*0004*/ 	.word	0x00000082


	//----- nvinfo : EIATTR_SW2861232_WAR
	.align		4
.L_8:
        /*0008*/ 	.byte	0x01, 0x35
	.zero		2


	//----- nvinfo : EIATTR_PARAM_CBANK
	.align		4
        /*000c*/ 	.byte	0x04, 0x0a
        /*000e*/ 	.short	(.L_10 - .L_9)
	.align		4
.L_9:
        /*0010*/ 	.word	index@(.nv.constant0.attn_fwd)
        /*0014*/ 	.short	0x0160
        /*0016*/ 	.short	0x0088


	//----- nvinfo : EIATTR_CBANK_PARAM_SIZE
	.align		4
.L_10:
        /*0018*/ 	.byte	0x03, 0x19
        /*001a*/ 	.short	0x0088


	//----- nvinfo : EIATTR_KPARAM_INFO
	.align		4
        /*001c*/ 	.byte	0x04, 0x17
        /*001e*/ 	.short	(.L_12 - .L_11)
.L_11:
        /*0020*/ 	.word	0x00000000
        /*0024*/ 	.short	0x0019
        /*0026*/ 	.short	0x0080
        /*0028*/ 	.byte	0x00, 0xf4, 0x21, 0x00


	//----- nvinfo : EIATTR_KPARAM_INFO
	.align		4
.L_12:
        /*002c*/ 	.byte	0x04, 0x17
        /*002e*/ 	.short	(.L_14 - .L_13)
.L_13:
        /*0030*/ 	.word	0x00000000
        /*0034*/ 	.short	0x0018
        /*0036*/ 	.short	0x0078
        /*0038*/ 	.byte	0x00, 0xf4, 0x21, 0x00


	//----- nvinfo : EIATTR_KPARAM_INFO
	.align		4
.L_14:
        /*003c*/ 	.byte	0x04, 0x17
        /*003e*/ 	.short	(.L_16 - .L_15)
.L_15:
        /*0040*/ 	.word	0x00000000
        /*0044*/ 	.short	0x0017
        /*0046*/ 	.short	0x0070
        /*0048*/ 	.byte	0x00, 0xf0, 0x11, 0x00


	//----- nvinfo : EIATTR_KPARAM_INFO
	.align		4
.L_16:
        /*004c*/ 	.byte	0x04, 0x17
        /*004e*/ 	.short	(.L_18 - .L_17)
.L_17:
        /*0050*/ 	.word	0x00000000
        /*0054*/ 	.short	0x0016
        /*0056*/ 	.short	0x006c
        /*0058*/ 	.byte	0x00, 0xf0, 0x11, 0x00


	//----- nvinfo : EIATTR_KPARAM_INFO
	.align		4
.L_18:
        /*005c*/ 	.byte	0x04, 0x17
        /*005e*/ 	.short	(.L_20 - .L_19)
.L_19:
        /*0060*/ 	.word	0x00000000
        /*0064*/ 	.short	0x0015
        /*0066*/ 	.short	0x0068
        /*0068*/ 	.byte	0x00, 0xf0, 0x11, 0x00


	//----- nvinfo : EIATTR_KPARAM_INFO
	.align		4
.L_20:
        /*006c*/ 	.byte	0x04, 0x17
        /*006e*/ 	.short	(.L_22 - .L_21)
.L_21:
        /*0070*/ 	.word	0x00000000
        /*0074*/ 	.short	0x0014
        /*0076*/ 	.short	0x0064
        /*0078*/ 	.byte	0x00, 0xf0, 0x11, 0x00


	//----- nvinfo : EIATTR_KPARAM_INFO
	.align		4
.L_22:
        /*007c*/ 	.byte	0x04, 0x17
        /*007e*/ 	.short	(.L_24 - .L_23)
.L_23:
        /*0080*/ 	.word	0x00000000
        /*0084*/ 	.short	0x0013
        /*0086*/ 	.short	0x0060
        /*0088*/ 	.byte	0x00, 0xf0, 0x11, 0x00


	//----- nvinfo : EIATTR_KPARAM_INFO
	.align		4
.L_24:
        /*008c*/ 	.byte	0x04, 0x17
        /*008e*/ 	.short	(.L_26 - .L_25)
.L_25:
        /*0090*/ 	.word	0x00000000
        /*0094*/ 	.short	0x0012
        /*0096*/ 	.short	0x005c
        /*0098*/ 	.byte	0x00, 0xf0, 0x11, 0x00


	//----- nvinfo : EIATTR_KPARAM_INFO
	.align		4
.L_26:
        /*009c*/ 	.byte	0x04, 0x17
        /*009e*/ 	.short	(.L_28 - .L_27)
.L_27:
        /*00a0*/ 	.word	0x00000000
        /*00a4*/ 	.short	0x0011
        /*00a6*/ 	.short	0x0058
        /*00a8*/ 	.byte	0x00, 0xf0, 0x11, 0x00


	//----- nvinfo : EIATTR_KPARAM_INFO
	.align		4
.L_28:
        /*00ac*/ 	.byte	0x04, 0x17
        /*00ae*/ 	.short	(.L_30 - .L_29)
.L_29:
        /*00b0*/ 	.word	0x00000000
        /*00b4*/ 	.short	0x0010
        /*00b6*/ 	.short	0x0054
        /*00b8*/ 	.byte	0x00, 0xf0, 0x11, 0x00


	//----- nvinfo : EIATTR_KPARAM_INFO
	.align		4
.L_30:
        /*00bc*/ 	.byte	0x04, 0x17
        /*00be*/ 	.short	(.L_32 - .L_31)
.L_31:
        /*00c0*/ 	.word	0x00000000
        /*00c4*/ 	.short	0x000f
        /*00c6*/ 	.short	0x0050
        /*00c8*/ 	.byte	0x00, 0xf0, 0x11, 0x00


	//----- nvinfo : EIATTR_KPARAM_INFO
	.align		4
.L_32:
        /*00cc*/ 	.byte	0x04, 0x17
        /*00ce*/ 	.short	(.L_34 - .L_33)
.L_33:
        /*00d0*/ 	.word	0x00000000
        /*00d4*/ 	.short	0x000e
        /*00d6*/ 	.short	0x004c
        /*00d8*/ 	.byte	0x00, 0xf0, 0x11, 0x00


	//----- nvinfo : EIATTR_KPARAM_INFO
	.align		4
.L_34:
        /*00dc*/ 	.byte	0x04, 0x17
        /*00de*/ 	.short	(.L_36 - .L_35)
.L_35:
        /*00e0*/ 	.word	0x00000000
        /*00e4*/ 	.short	0x000d
        /*00e6*/ 	.short	0x0048
        /*00e8*/ 	.byte	0x00, 0xf0, 0x11, 0x00


	//----- nvinfo : EIATTR_KPARAM_INFO
	.align		4
.L_36:
        /*00ec*/ 	.byte	0x04, 0x17
        /*00ee*/ 	.short	(.L_38 - .L_37)
.L_37:
        /*00f0*/ 	.word	0x00000000
        /*00f4*/ 	.short	0x000c
        /*00f6*/ 	.short	0x0044
        /*00f8*/ 	.byte	0x00, 0xf0, 0x11, 0x00


	//----- nvinfo : EIATTR_KPARAM_INFO
	.align		4
.L_38:
        /*00fc*/ 	.byte	0x04, 0x17
        /*00fe*/ 	.short	(.L_40 - .L_39)
.L_39:
        /*0100*/ 	.word	0x00000000
        /*0104*/ 	.short	0x000b
        /*0106*/ 	.short	0x0040
        /*0108*/ 	.byte	0x00, 0xf0, 0x11, 0x00


	//----- nvinfo : EIATTR_KPARAM_INFO
	.align		4
.L_40:
        /*010c*/ 	.byte	0x04, 0x17
        /*010e*/ 	.short	(.L_42 - .L_41)
.L_41:
        /*0110*/ 	.word	0x00000000
        /*0114*/ 	.short	0x000a
        /*0116*/ 	.short	0x003c
        /*0118*/ 	.byte	0x00, 0xf0, 0x11, 0x00


	//----- nvinfo : EIATTR_KPARAM_INFO
	.align		4
.L_42:
        /*011c*/ 	.byte	0x04, 0x17
        /*011e*/ 	.short	(.L_44 - .L_43)
.L_43:
        /*0120*/ 	.word	0x00000000
        /*0124*/ 	.short	0x0009
        /*0126*/ 	.short	0x0038
        /*0128*/ 	.byte	0x00, 0xf0, 0x11, 0x00


	//----- nvinfo : EIATTR_KPARAM_INFO
	.align		4
.L_44:
        /*012c*/ 	.byte	0x04, 0x17
        /*012e*/ 	.short	(.L_46 - .L_45)
.L_45:
        /*0130*/ 	.word	0x00000000
        /*0134*/ 	.short	0x0008
        /*0136*/ 	.short	0x0034
        /*0138*/ 	.byte	0x00, 0xf0, 0x11, 0x00


	//----- nvinfo : EIATTR_KPARAM_INFO
	.align		4
.L_46:
        /*013c*/ 	.byte	0x04, 0x17
        /*013e*/ 	.short	(.L_48 - .L_47)
.L_47:
        /*0140*/ 	.word	0x00000000
        /*0144*/ 	.short	0x0007
        /*0146*/ 	.short	0x0030
        /*0148*/ 	.byte	0x00, 0xf0, 0x11, 0x00


	//----- nvinfo : EIATTR_KPARAM_INFO
	.align		4
.L_48:
        /*014c*/ 	.byte	0x04, 0x17
        /*014e*/ 	.short	(.L_50 - .L_49)
.L_49:
        /*0150*/ 	.word	0x00000000
        /*0154*/ 	.short	0x0006
        /*0156*/ 	.short	0x002c
        /*0158*/ 	.byte	0x00, 0xf0, 0x11, 0x00


	//----- nvinfo : EIATTR_KPARAM_INFO
	.align		4
.L_50:
        /*015c*/ 	.byte	0x04, 0x17
        /*015e*/ 	.short	(.L_52 - .L_51)
.L_51:
        /*0160*/ 	.word	0x00000000
        /*0164*/ 	.short	0x0005
        /*0166*/ 	.short	0x0028
        /*0168*/ 	.byte	0x00, 0xf0, 0x11, 0x00


	//----- nvinfo : EIATTR_KPARAM_INFO
	.align		4
.L_52:
        /*016c*/ 	.byte	0x04, 0x17
        /*016e*/ 	.short	(.L_54 - .L_53)
.L_53:
        /*0170*/ 	.word	0x00000000
        /*0174*/ 	.short	0x0004
        /*0176*/ 	.short	0x0020
        /*0178*/ 	.byte	0x00, 0xf4, 0x21, 0x00


	//----- nvinfo : EIATTR_KPARAM_INFO
	.align		4
.L_54:
        /*017c*/ 	.byte	0x04, 0x17
        /*017e*/ 	.short	(.L_56 - .L_55)
.L_55:
        /*0180*/ 	.word	0x00000000
        /*0184*/ 	.short	0x0003
        /*0186*/ 	.short	0x0018
        /*0188*/ 	.byte	0x00, 0xf4, 0x21, 0x00


	//----- nvinfo : EIATTR_KPARAM_INFO
	.align		4
.L_56:
        /*018c*/ 	.byte	0x04, 0x17
        /*018e*/ 	.short	(.L_58 - .L_57)
.L_57:
        /*0190*/ 	.word	0x00000000
        /*0194*/ 	.short	0x0002
        /*0196*/ 	.short	0x0010
        /*0198*/ 	.byte	0x00, 0xf4, 0x21, 0x00


	//----- nvinfo : EIATTR_KPARAM_INFO
	.align		4
.L_58:
        /*019c*/ 	.byte	0x04, 0x17
        /*019e*/ 	.short	(.L_60 - .L_59)
.L_59:
        /*01a0*/ 	.word	0x00000000
        /*01a4*/ 	.short	0x0001
        /*01a6*/ 	.short	0x0008
        /*01a8*/ 	.byte	0x00, 0xf4, 0x21, 0x00


	//----- nvinfo : EIATTR_KPARAM_INFO
	.align		4
.L_60:
        /*01ac*/ 	.byte	0x04, 0x17
        /*01ae*/ 	.short	(.L_62 - .L_61)
.L_61:
        /*01b0*/ 	.word	0x00000000
        /*01b4*/ 	.short	0x0000
        /*01b6*/ 	.short	0x0000
        /*01b8*/ 	.byte	0x00, 0xf4, 0x21, 0x00


	//----- nvinfo : EIATTR_MAXREG_COUNT
	.align		4
.L_62:
        /*01bc*/ 	.byte	0x03, 0x1b
        /*01be*/ 	.short	0x00ff


	//----- nvinfo : EIATTR_NUM_BARRIERS
	.align		4
        /*01c0*/ 	.byte	0x02, 0x4c
        /*01c2*/ 	.byte	0x01
	.zero		1


	//----- nvinfo : EIATTR_MERCURY_ISA_VERSION
	.align		4
        /*01c4*/ 	.byte	0x03, 0x5f
        /*01c6*/ 	.short	0x0000


	//----- nvinfo : EIATTR_COOP_GROUP_MASK_REGIDS
	.align		4
        /*01c8*/ 	.byte	0x04, 0x29
        /*01ca*/ 	.short	(.L_64 - .L_63)


	//   ....[0]....
.L_63:
        /*01cc*/ 	.word	0xffffffff


	//   ....[1]....
        /*01d0*/ 	.word	0xffffffff


	//   ....[2]....
        /*01d4*/ 	.word	0xffffffff


	//   ....[3]....
        /*01d8*/ 	.word	0xffffffff


	//   ....[4]....
        /*01dc*/ 	.word	0xffffffff


	//   ....[5]....
        /*01e0*/ 	.word	0xffffffff


	//   ....[6]....
        /*01e4*/ 	.word	0xffffffff


	//   ....[7]....
        /*01e8*/ 	.word	0xffffffff


	//   ....[8]....
        /*01ec*/ 	.word	0xffffffff


	//   ....[9]....
        /*01f0*/ 	.word	0xffffffff


	//   ....[10]....
        /*01f4*/ 	.word	0xffffffff


	//   ....[11]....
        /*01f8*/ 	.word	0xffffffff


	//   ....[12]....
        /*01fc*/ 	.word	0xffffffff


	//   ....[13]....
        /*0200*/ 	.word	0xffffffff


	//   ....[14]....
        /*0204*/ 	.word	0xffffffff


	//   ....[15]....
        /*0208*/ 	.word	0xffffffff


	//----- nvinfo : EIATTR_COOP_GROUP_INSTR_OFFSETS
	.align		4
.L_64:
        /*020c*/ 	.byte	0x04, 0x28
        /*020e*/ 	.short	(.L_66 - .L_65)


	//   ....[0]....
.L_65:
        /*0210*/ 	.word	0x00001250


	//   ....[1]....
        /*0214*/ 	.word	0x00001270


	//   ....[2]....
        /*0218*/ 	.word	0x000013a0


	//   ....[3]....
        /*021c*/ 	.word	0x000013e0


	//   ....[4]....
        /*0220*/ 	.word	0x00001450


	//   ....[5]....
        /*0224*/ 	.word	0x00001470


	//   ....[6]....
        /*0228*/ 	.word	0x00001720


	//   ....[7]....
        /*022c*/ 	.word	0x000017f0


	//   ....[8]....
        /*0230*/ 	.word	0x00001810


	//   ....[9]....
        /*0234*/ 	.word	0x00001880


	//   ....[10]....
        /*0238*/ 	.word	0x00001970


	//   ....[11]....
        /*023c*/ 	.word	0x00001990


	//   ....[12]....
        /*0240*/ 	.word	0x000019c0


	//   ....[13]....
        /*0244*/ 	.word	0x00001a00


	//   ....[14]....
        /*0248*/ 	.word	0x00001b00


	//   ....[15]....
        /*024c*/ 	.word	0x00001bf0


	//----- nvinfo : EIATTR_EXIT_INSTR_OFFSETS
	.align		4
.L_66:
        /*0250*/ 	.byte	0x04, 0x1c
        /*0252*/ 	.short	(.L_68 - .L_67)


	//   ....[0]....
.L_67:
        /*0254*/ 	.word	0x00003240


	//----- nvinfo : EIATTR_REQNTID
	.align		4
.L_68:
        /*0258*/ 	.byte	0x04, 0x10
        /*025a*/ 	.short	(.L_70 - .L_69)
.L_69:
        /*025c*/ 	.word	0x00000080
        /*0260*/ 	.word	0x00000001
        /*0264*/ 	.word	0x00000001
.L_70:


//--------------------- .nv.callgraph             --------------------------
	.section	.nv.callgraph,"",@"SHT_CUDA_CALLGRAPH"
	.align	4
	.sectionentsize	8
	.align		4
        /*0000*/ 	.word	0x00000000
	.align		4
        /*0004*/ 	.word	0xffffffff
	.align		4
        /*0008*/ 	.word	0x00000000
	.align		4
        /*000c*/ 	.word	0xfffffffe
	.align		4
        /*0010*/ 	.word	0x00000000
	.align		4
        /*0014*/ 	.word	0xfffffffd
	.align		4
        /*0018*/ 	.word	0x00000000
	.align		4
        /*001c*/ 	.word	0xfffffffc


//--------------------- .nv.rel.action            --------------------------
	.section	.nv.rel.action,"",@"SHT_CUDA_RELOCINFO"
	.align	8
	.sectionentsize	8
        /*0000*/ 	.byte	0x73, 0x00, 0x00, 0x00, 0x00, 0x00, 0x00, 0x00, 0x00, 0x00, 0x00, 0x11, 0x25, 0x00, 0x05, 0x36


//--------------------- .nv.constant4             --------------------------
	.section	.nv.constant4,"a",@progbits
	.align	8
	.align		8
.nv.constant4:
        /*0000*/ 	.dword	_$_str


//--------------------- .nv.constant0.attn_fwd    --------------------------
	.section	.nv.constant0.attn_fwd,"a",@progbits
	.sectionflags	@""
	.align	4
.nv.constant0.attn_fwd:
	.zero		488


//--------------------- .text.attn_fwd            --------------------------
	.section	.text.attn_fwd,"ax",@progbits
	.sectioninfo	@"SHI_REGISTERS=72"
	.align	128
        .global         attn_fwd
        .type           attn_fwd,@function
        .size           attn_fwd,(.L_x_3 - attn_fwd)
        .other          attn_fwd,@"STO_CUDA_ENTRY STV_DEFAULT"
attn_fwd:
.text.attn_fwd:
[----:B------:R-:W-:Y:S02]  /*0000*/  MOV R1, c[0x0][0x28] ;  /* 0x00000a0000017a02 */ /* 0x000fe40000000f00 */
[----:B------:R-:W0:Y:S01]  /*0010*/  S2UR UR4, SR_CTAID.X ;  /* 0x00000000000479c3 */ /* 0x000e220000002500 */
[----:B------:R-:W1:Y:S01]  /*0020*/  S2R R2, SR_TID.X ;  /* 0x0000000000027919 */ /* 0x000e620000002100 */
[----:B------:R-:W-:Y:S01]  /*0030*/  MOV R17, c[0x0][0x198] ;  /* 0x0000660000117a02 */ /* 0x000fe20000000f00 */
[----:B------:R-:W-:Y:S02]  /*0040*/  ULDC.64 UR12, c[0x0][0x118] ;  /* 0x00004600000c7ab9 */ /* 0x000fe40000000a00 */
[----:B------:R-:W2:Y:S01]  /*0050*/  S2R R0, SR_CTAID.Y ;  /* 0x0000000000007919 */ /* 0x000ea20000002600 */
[C---:B------:R-:W-:Y:S01]  /*0060*/  SHF.L.U32 R9, R17.reuse, 0x2, RZ ;  /* 0x0000000211097819 */ /* 0x040fe200000006ff */
[C---:B------:R-:W-:Y:S02]  /*0070*/  IMAD R13, R17.reuse, 0x6, RZ ;  /* 0x00000006110d7824 */ /* 0x040fe400078e02ff */
[C---:B------:R-:W-:Y:S02]  /*0080*/  IMAD R19, R17.reuse, 0x12, RZ ;  /* 0x0000001211137824 */ /* 0x040fe400078e02ff */
[----:B------:R-:W-:-:S02]  /*0090*/  IMAD R31, R17, 0xa, RZ ;  /* 0x0000000a111f7824 */ /* 0x000fc400078e02ff */
[C---:B------:R-:W-:Y:S02]  /*00a0*/  IMAD R37, R17.reuse, 0xc, RZ ;  /* 0x0000000c11257824 */ /* 0x040fe400078e02ff */
[C---:B------:R-:W-:Y:S02]  /*00b0*/  IMAD R41, R17.reuse, 0xe, RZ ;  /* 0x0000000e11297824 */ /* 0x040fe400078e02ff */
[C---:B------:R-:W-:Y:S02]  /*00c0*/  IMAD R11, R17.reuse, 0x5, RZ ;  /* 0x00000005110b7824 */ /* 0x040fe400078e02ff */
[C---:B------:R-:W-:Y:S02]  /*00d0*/  IMAD R15, R17.reuse, 0x7, RZ ;  /* 0x00000007110f7824 */ /* 0x040fe400078e02ff */
[C---:B------:R-:W-:Y:S02]  /*00e0*/  IMAD.SHL.U32 R27, R17.reuse, 0x8, RZ ;  /* 0x00000008111b7824 */ /* 0x040fe400078e00ff */
[C---:B------:R-:W-:Y:S01]  /*00f0*/  IMAD R29, R17.reuse, 0x9, RZ ;  /* 0x00000009111d7824 */ /* 0x040fe200078e02ff */
[----:B0-----:R-:W-:Y:S01]  /*0100*/  USHF.L.U32 UR4, UR4, 0x7, URZ ;  /* 0x0000000704047899 */ /* 0x001fe2000800063f */
[----:B------:R-:W-:-:S02]  /*0110*/  IMAD R21, R17, 0x14, RZ ;  /* 0x0000001411157824 */ /* 0x000fc400078e02ff */
[C---:B------:R-:W-:Y:S02]  /*0120*/  IMAD R33, R17.reuse, 0xb, RZ ;  /* 0x0000000b11217824 */ /* 0x040fe400078e02ff */
[C---:B------:R-:W-:Y:S02]  /*0130*/  IMAD R23, R17.reuse, 0x16, RZ ;  /* 0x0000001611177824 */ /* 0x040fe400078e02ff */
[----:B------:R-:W-:Y:S02]  /*0140*/  IMAD.U32 R3, RZ, RZ, UR4 ;  /* 0x00000004ff037e24 */ /* 0x000fe4000f8e00ff */
[C---:B------:R-:W-:Y:S02]  /*0150*/  IMAD R25, R17.reuse, 0x18, RZ ;  /* 0x0000001811197824 */ /* 0x040fe400078e02ff */
[----:B------:R-:W-:Y:S01]  /*0160*/  IMAD R39, R17, 0xd, RZ ;  /* 0x0000000d11277824 */ /* 0x000fe200078e02ff */
[----:B-1----:R-:W-:Y:S01]  /*0170*/  LOP3.LUT R54, R3, 0x7f, R2, 0xf8, !PT ;  /* 0x0000007f03367812 */ /* 0x002fe200078ef802 */
[----:B--2---:R-:W-:-:S02]  /*0180*/  IMAD R3, R0, c[0x0][0x190], RZ ;  /* 0x0000640000037a24 */ /* 0x004fc400078e02ff */
[----:B------:R-:W-:Y:S02]  /*0190*/  IMAD R45, R17, 0x1a, RZ ;  /* 0x0000001a112d7824 */ /* 0x000fe400078e02ff */
[----:B------:R-:W-:Y:S01]  /*01a0*/  IMAD R5, R54, c[0x0][0x194], RZ ;  /* 0x0000650036057a24 */ /* 0x000fe200078e02ff */
[C---:B------:R-:W-:Y:S01]  /*01b0*/  SHF.L.U32 R4, R3.reuse, 0x1, RZ ;  /* 0x0000000103047819 */ /* 0x040fe200000006ff */
[----:B------:R-:W-:-:S04]  /*01c0*/  IMAD.HI R3, R3, 0x2, RZ ;  /* 0x0000000203037827 */ /* 0x000fc800078e02ff */
[C---:B------:R-:W-:Y:S02]  /*01d0*/  IMAD.SHL.U32 R7, R5.reuse, 0x2, RZ ;  /* 0x0000000205077824 */ /* 0x040fe400078e00ff */
[----:B------:R-:W-:-:S03]  /*01e0*/  IMAD.HI R6, R5, 0x2, RZ ;  /* 0x0000000205067827 */ /* 0x000fc600078e02ff */
[----:B------:R-:W-:Y:S01]  /*01f0*/  IADD3 R4, P0, P1, R7, c[0x0][0x160], R4 ;  /* 0x0000580007047a10 */ /* 0x000fe2000791e004 */
[C---:B------:R-:W-:Y:S02]  /*0200*/  IMAD.SHL.U32 R7, R17.reuse, 0x2, RZ ;  /* 0x0000000211077824 */ /* 0x040fe400078e00ff */
[C---:B------:R-:W-:Y:S01]  /*0210*/  IMAD R47, R17.reuse, 0x1c, RZ ;  /* 0x0000001c112f7824 */ /* 0x040fe200078e02ff */
[----:B------:R-:W-:Y:S01]  /*0220*/  IADD3.X R5, R6, c[0x0][0x164], R3, P0, P1 ;  /* 0x0000590006057a10 */ /* 0x000fe200007e2403 */
[----:B------:R-:W-:Y:S01]  /*0230*/  IMAD R3, R17, 0x3, RZ ;  /* 0x0000000311037824 */ /* 0x000fe200078e02ff */
[-C--:B------:R-:W-:Y:S01]  /*0240*/  IADD3 R34, P3, R7, R4.reuse, RZ ;  /* 0x0000000407227210 */ /* 0x080fe20007f7e0ff */
[C---:B------:R-:W-:Y:S01]  /*0250*/  IMAD R43, R17.reuse, 0xf, RZ ;  /* 0x0000000f112b7824 */ /* 0x040fe200078e02ff */
[CC--:B------:R-:W-:Y:S01]  /*0260*/  LEA R18, P4, R17.reuse, R4.reuse, 0x2 ;  /* 0x0000000411127211 */ /* 0x0c0fe200078810ff */
[----:B------:R-:W-:Y:S01]  /*0270*/  IMAD R49, R17, 0x1e, RZ ;  /* 0x0000001e11317824 */ /* 0x000fe200078e02ff */
[----:B------:R-:W-:-:S02]  /*0280*/  IADD3 R16, P5, R13, R4, RZ ;  /* 0x000000040d107210 */ /* 0x000fc40007fbe0ff */
[-C--:B------:R-:W-:Y:S02]  /*0290*/  LEA R6, P6, R17, R4.reuse, 0x3 ;  /* 0x0000000411067211 */ /* 0x080fe400078c18ff */
[-C--:B------:R-:W-:Y:S02]  /*02a0*/  IADD3 R10, P0, R19, R4.reuse, RZ ;  /* 0x00000004130a7210 */ /* 0x080fe40007f1e0ff */
[CC--:B------:R-:W-:Y:S02]  /*02b0*/  LEA R12, P2, R17.reuse, R4.reuse, 0x4 ;  /* 0x00000004110c7211 */ /* 0x0c0fe400078420ff */
[-C--:B------:R-:W-:Y:S02]  /*02c0*/  LEA.HI.X.SX32 R35, R17, R5.reuse, 0x1, P3 ;  /* 0x0000000511237211 */ /* 0x080fe400018f0eff */
[-C--:B------:R-:W-:Y:S02]  /*02d0*/  LEA.HI.X.SX32 R19, R7, R5.reuse, 0x1, P4 ;  /* 0x0000000507137211 */ /* 0x080fe400020f0eff */
[----:B------:R-:W-:Y:S01]  /*02e0*/  LEA.HI.X.SX32 R17, R3, R5, 0x1, P5 ;  /* 0x0000000503117211 */ /* 0x000fe200028f0eff */
[----:B------:R-:W2:Y:S01]  /*02f0*/  LDG.E.U16 R34, [R34.64] ;  /* 0x0000000c22227981 */ /* 0x000ea2000c1e1500 */
[----:B------:R-:W-:-:S02]  /*0300*/  IADD3 R20, P4, R31, R4, RZ ;  /* 0x000000041f147210 */ /* 0x000fc40007f9e0ff */
[-C--:B------:R-:W-:Y:S01]  /*0310*/  IADD3 R22, P5, R37, R4.reuse, RZ ;  /* 0x0000000425167210 */ /* 0x080fe20007fbe0ff */
[----:B------:R-:W3:Y:S01]  /*0320*/  LDG.E.U16 R18, [R18.64] ;  /* 0x0000000c12127981 */ /* 0x000ee2000c1e1500 */
[-C--:B------:R-:W-:Y:S02]  /*0330*/  LEA.HI.X.SX32 R7, R9, R5.reuse, 0x1, P6 ;  /* 0x0000000509077211 */ /* 0x080fe400030f0eff */
[-C--:B------:R-:W-:Y:S01]  /*0340*/  IADD3 R24, P6, R41, R4.reuse, RZ ;  /* 0x0000000429187210 */ /* 0x080fe20007fde0ff */
[----:B------:R0:W4:Y:S01]  /*0350*/  LDG.E.U16 R16, [R16.64] ;  /* 0x0000000c10107981 */ /* 0x000122000c1e1500 */
[-C--:B------:R-:W-:Y:S02]  /*0360*/  IADD3 R8, P1, R21, R4.reuse, RZ ;  /* 0x0000000415087210 */ /* 0x080fe40007f3e0ff */
[----:B------:R-:W-:Y:S01]  /*0370*/  IADD3 R14, P3, R23, R4, RZ ;  /* 0x00000004170e7210 */ /* 0x000fe20007f7e0ff */
[----:B------:R1:W5:Y:S01]  /*0380*/  LDG.E.U16 R6, [R6.64] ;  /* 0x0000000c06067981 */ /* 0x000362000c1e1500 */
[----:B------:R-:W-:-:S02]  /*0390*/  LEA.HI.X.SX32 R21, R11, R5, 0x1, P4 ;  /* 0x000000050b157211 */ /* 0x000fc400020f0eff */
[-C--:B------:R-:W-:Y:S02]  /*03a0*/  LEA.HI.X.SX32 R23, R13, R5.reuse, 0x1, P5 ;  /* 0x000000050d177211 */ /* 0x080fe400028f0eff */
[-C--:B------:R-:W-:Y:S01]  /*03b0*/  IADD3 R26, P4, R25, R4.reuse, RZ ;  /* 0x00000004191a7210 */ /* 0x080fe20007f9e0ff */
[----:B------:R-:W2:Y:S01]  /*03c0*/  LDG.E.U16 R20, [R20.64] ;  /* 0x0000000c14147981 */ /* 0x000ea2000c1e1500 */
[-C--:B------:R-:W-:Y:S02]  /*03d0*/  LEA.HI.X.SX32 R13, R27, R5.reuse, 0x1, P2 ;  /* 0x000000051b0d7211 */ /* 0x080fe400010f0eff */
[-C--:B------:R-:W-:Y:S01]  /*03e0*/  IADD3 R28, P5, R45, R4.reuse, RZ ;  /* 0x000000042d1c7210 */ /* 0x080fe20007fbe0ff */
[----:B------:R-:W2:Y:S01]  /*03f0*/  LDG.E.U16 R22, [R22.64] ;  /* 0x0000000c16167981 */ /* 0x000ea2000c1e1500 */
[-C--:B------:R-:W-:Y:S02]  /*0400*/  LEA.HI.X.SX32 R25, R15, R5.reuse, 0x1, P6 ;  /* 0x000000050f197211 */ /* 0x080fe400030f0eff */
[----:B------:R-:W-:Y:S01]  /*0410*/  LEA.HI.X.SX32 R11, R29, R5, 0x1, P0 ;  /* 0x000000051d0b7211 */ /* 0x000fe200000f0eff */
[----:B------:R0:W2:Y:S01]  /*0420*/  LDG.E.U16 R12, [R12.64] ;  /* 0x0000000c0c0c7981 */ /* 0x0000a2000c1e1500 */
[----:B------:R-:W-:-:S02]  /*0430*/  IADD3 R32, P6, R47, R4, RZ ;  /* 0x000000042f207210 */ /* 0x000fc40007fde0ff */
[-C--:B------:R-:W-:Y:S01]  /*0440*/  LEA.HI.X.SX32 R9, R31, R5.reuse, 0x1, P1 ;  /* 0x000000051f097211 */ /* 0x080fe200008f0eff */
[----:B------:R0:W3:Y:S01]  /*0450*/  LDG.E.U16 R10, [R10.64] ;  /* 0x0000000c0a0a7981 */ /* 0x0000e2000c1e1500 */
[----:B------:R-:W-:Y:S02]  /*0460*/  IADD3 R30, P2, R49, R4, RZ ;  /* 0x00000004311e7210 */ /* 0x000fe40007f5e0ff */
[-C--:B------:R-:W-:Y:S01]  /*0470*/  LEA.HI.X.SX32 R15, R33, R5.reuse, 0x1, P3 ;  /* 0x00000005210f7211 */ /* 0x080fe200018f0eff */
[----:B------:R0:W3:Y:S01]  /*0480*/  LDG.E.U16 R4, [R4.64] ;  /* 0x0000000c04047981 */ /* 0x0000e2000c1e1500 */
[-C--:B------:R-:W-:Y:S02]  /*0490*/  LEA.HI.X.SX32 R27, R37, R5.reuse, 0x1, P4 ;  /* 0x00000005251b7211 */ /* 0x080fe400020f0eff */
[-C--:B------:R-:W-:Y:S01]  /*04a0*/  LEA.HI.X.SX32 R29, R39, R5.reuse, 0x1, P5 ;  /* 0x00000005271d7211 */ /* 0x080fe200028f0eff */
[----:B------:R0:W4:Y:S01]  /*04b0*/  LDG.E.U16 R8, [R8.64] ;  /* 0x0000000c08087981 */ /* 0x000122000c1e1500 */
[----:B------:R-:W-:-:S02]  /*04c0*/  LEA.HI.X.SX32 R33, R41, R5, 0x1, P6 ;  /* 0x0000000529217211 */ /* 0x000fc400030f0eff */
[----:B------:R-:W-:Y:S01]  /*04d0*/  LEA.HI.X.SX32 R31, R43, R5, 0x1, P2 ;  /* 0x000000052b1f7211 */ /* 0x000fe200010f0eff */
[----:B------:R1:W4:Y:S04]  /*04e0*/  LDG.E.U16 R14, [R14.64] ;  /* 0x0000000c0e0e7981 */ /* 0x000328000c1e1500 */
[----:B------:R-:W4:Y:S04]  /*04f0*/  LDG.E.U16 R26, [R26.64] ;  /* 0x0000000c1a1a7981 */ /* 0x000f28000c1e1500 */
[----:B0-----:R0:W4:Y:S04]  /*0500*/  LDG.E.U16 R5, [R28.64] ;  /* 0x0000000c1c057981 */ /* 0x001128000c1e1500 */
[----:B------:R-:W5:Y:S04]  /*0510*/  LDG.E.U16 R32, [R32.64] ;  /* 0x0000000c20207981 */ /* 0x000f68000c1e1500 */
[----:B------:R-:W5:Y:S04]  /*0520*/  LDG.E.U16 R24, [R24.64] ;  /* 0x0000000c18187981 */ /* 0x000f68000c1e1500 */
[----:B------:R-:W5:Y:S01]  /*0530*/  LDG.E.U16 R30, [R30.64] ;  /* 0x0000000c1e1e7981 */ /* 0x000f62000c1e1500 */
[----:B------:R-:W-:-:S04]  /*0540*/  LOP3.LUT R3, R2, 0x7f, RZ, 0xc0, !PT ;  /* 0x0000007f02037812 */ /* 0x000fc800078ec0ff */
[----:B------:R-:W-:-:S04]  /*0550*/  SHF.L.U32 R3, R3, 0x1, RZ ;  /* 0x0000000103037819 */ /* 0x000fc800000006ff */
[C---:B-1----:R-:W-:Y:S02]  /*0560*/  LOP3.LUT R7, R3.reuse, 0x10, RZ, 0x3c, !PT ;  /* 0x0000001003077812 */ /* 0x042fe400078e3cff */
[C---:B------:R-:W-:Y:S02]  /*0570*/  LOP3.LUT R9, R3.reuse, 0x20, RZ, 0x3c, !PT ;  /* 0x0000002003097812 */ /* 0x040fe400078e3cff */
[C---:B------:R-:W-:Y:S02]  /*0580*/  LOP3.LUT R11, R3.reuse, 0x30, RZ, 0x3c, !PT ;  /* 0x00000030030b7812 */ /* 0x040fe400078e3cff */
[C---:B------:R-:W-:Y:S02]  /*0590*/  LOP3.LUT R13, R3.reuse, 0x40, RZ, 0x3c, !PT ;  /* 0x00000040030d7812 */ /* 0x040fe400078e3cff */
[C---:B------:R-:W-:Y:S01]  /*05a0*/  LOP3.LUT R15, R3.reuse, 0x50, RZ, 0x3c, !PT ;  /* 0x00000050030f7812 */ /* 0x040fe200078e3cff */
[----:B------:R-:W-:Y:S01]  /*05b0*/  UIADD3 UR11, UR4, 0x80, URZ ;  /* 0x00000080040b7890 */ /* 0x000fe2000fffe03f */
[----:B------:R-:W-:-:S03]  /*05c0*/  LOP3.LUT R17, R3, 0x60, RZ, 0x3c, !PT ;  /* 0x0000006003117812 */ /* 0x000fc600078e3cff */
[----:B------:R-:W-:-:S06]  /*05d0*/  UISETP.GE.AND UP0, UPT, UR11, 0x1, UPT ;  /* 0x000000010b00788c */ /* 0x000fcc000bf06270 */
[----:B------:R-:W-:Y:S02]  /*05e0*/  PLOP3.LUT P0, PT, PT, PT, UP0, 0x80, 0x0 ;  /* 0x000000000000781c */ /* 0x000fe40003f0f008 */
[C---:B------:R-:W-:Y:S01]  /*05f0*/  LOP3.LUT R53, R2.reuse, 0x3, RZ, 0xc0, !PT ;  /* 0x0000000302357812 */ /* 0x040fe200078ec0ff */
[----:B------:R-:W-:Y:S01]  /*0600*/  IMAD.MOV.U32 R49, RZ, RZ, 0x3f800000 ;  /* 0x3f800000ff317424 */ /* 0x000fe200078e00ff */
[----:B------:R-:W-:Y:S01]  /*0610*/  MOV R36, 0xff800000 ;  /* 0xff80000000247802 */ /* 0x000fe20000000f00 */
[----:B------:R-:W-:Y:S01]  /*0620*/  IMAD.MOV.U32 R38, RZ, RZ, -0x800000 ;  /* 0xff800000ff267424 */ /* 0x000fe200078e00ff */
[----:B0-----:R-:W-:Y:S01]  /*0630*/  MOV R28, 0xff800000 ;  /* 0xff800000001c7802 */ /* 0x001fe20000000f00 */
[----:B------:R-:W-:Y:S01]  /*0640*/  IMAD.MOV.U32 R29, RZ, RZ, -0x800000 ;  /* 0xff800000ff1d7424 */ /* 0x000fe200078e00ff */
[----:B------:R-:W-:Y:S01]  /*0650*/  MOV R48, 0x3f800000 ;  /* 0x3f80000000307802 */ /* 0x000fe20000000f00 */
[----:B------:R-:W-:Y:S01]  /*0660*/  IMAD.MOV.U32 R47, RZ, RZ, 0x3f800000 ;  /* 0x3f800000ff2f7424 */ /* 0x000fe200078e00ff */
[----:B------:R-:W-:Y:S01]  /*0670*/  MOV R46, 0x3f800000 ;  /* 0x3f800000002e7802 */ /* 0x000fe20000000f00 */
[C---:B------:R-:W-:Y:S01]  /*0680*/  IMAD.SHL.U32 R51, R2.reuse, 0x2, RZ ;  /* 0x0000000202337824 */ /* 0x040fe200078e00ff */
[----:B------:R-:W-:-:S02]  /*0690*/  LOP3.LUT R55, R2, 0x60, RZ, 0xc0, !PT ;  /* 0x0000006002377812 */ /* 0x000fc400078ec0ff */
[----:B------:R-:W-:Y:S02]  /*06a0*/  LOP3.LUT R52, R2, 0xf, RZ, 0xc0, !PT ;  /* 0x0000000f02347812 */ /* 0x000fe400078ec0ff */
[----:B------:R-:W-:Y:S01]  /*06b0*/  SHF.L.U32 R50, R53, 0x5, RZ ;  /* 0x0000000535327819 */ /* 0x000fe200000006ff */
[----:B--2---:R-:W-:Y:S04]  /*06c0*/  STS.U16 [R3+0x800], R12 ;  /* 0x0008000c03007388 */ /* 0x004fe80000000400 */
[----:B---3--:R0:W-:Y:S04]  /*06d0*/  STS.U16 [R3], R4 ;  /* 0x0000000403007388 */ /* 0x0081e80000000400 */
[----:B------:R-:W-:Y:S04]  /*06e0*/  STS.U16 [R7+0x100], R34 ;  /* 0x0001002207007388 */ /* 0x000fe80000000400 */
[----:B------:R-:W-:Y:S01]  /*06f0*/  STS.U16 [R7+0x900], R10 ;  /* 0x0009000a07007388 */ /* 0x000fe20000000400 */
[----:B0-----:R-:W-:-:S03]  /*0700*/  LOP3.LUT R3, R3, 0x70, RZ, 0x3c, !PT ;  /* 0x0000007003037812 */ /* 0x001fc600078e3cff */
[----:B------:R-:W-:Y:S04]  /*0710*/  STS.U16 [R9+0x200], R18 ;  /* 0x0002001209007388 */ /* 0x000fe80000000400 */
[----:B----4-:R-:W-:Y:S04]  /*0720*/  STS.U16 [R9+0xa00], R8 ;  /* 0x000a000809007388 */ /* 0x010fe80000000400 */
[----:B------:R-:W-:Y:S04]  /*0730*/  STS.U16 [R11+0x300], R16 ;  /* 0x000300100b007388 */ /* 0x000fe80000000400 */
[----:B------:R-:W-:Y:S04]  /*0740*/  STS.U16 [R11+0xb00], R14 ;  /* 0x000b000e0b007388 */ /* 0x000fe80000000400 */
[----:B-----5:R-:W-:Y:S04]  /*0750*/  STS.U16 [R13+0x400], R6 ;  /* 0x000400060d007388 */ /* 0x020fe80000000400 */
[----:B------:R0:W-:Y:S04]  /*0760*/  STS.U16 [R13+0xc00], R26 ;  /* 0x000c001a0d007388 */ /* 0x0001e80000000400 */
[----:B------:R-:W-:Y:S04]  /*0770*/  STS.U16 [R15+0x500], R20 ;  /* 0x000500140f007388 */ /* 0x000fe80000000400 */
[----:B------:R1:W-:Y:S04]  /*0780*/  STS.U16 [R15+0xd00], R5 ;  /* 0x000d00050f007388 */ /* 0x0003e80000000400 */
[----:B------:R2:W-:Y:S04]  /*0790*/  STS.U16 [R17+0x600], R22 ;  /* 0x0006001611007388 */ /* 0x0005e80000000400 */
[----:B------:R3:W-:Y:S04]  /*07a0*/  STS.U16 [R17+0xe00], R32 ;  /* 0x000e002011007388 */ /* 0x0007e80000000400 */
[----:B------:R4:W-:Y:S04]  /*07b0*/  STS.U16 [R3+0x700], R24 ;  /* 0x0007001803007388 */ /* 0x0009e80000000400 */
[----:B------:R4:W-:Y:S01]  /*07c0*/  STS.U16 [R3+0xf00], R30 ;  /* 0x000f001e03007388 */ /* 0x0009e20000000400 */
[----:B0-----:R-:W-:Y:S01]  /*07d0*/  CS2R R12, SRZ ;  /* 0x00000000000c7805 */ /* 0x001fe2000001ff00 */
[----:B-1----:R-:W-:Y:S01]  /*07e0*/  CS2R R14, SRZ ;  /* 0x00000000000e7805 */ /* 0x002fe2000001ff00 */
[----:B------:R-:W-:Y:S01]  /*07f0*/  CS2R R8, SRZ ;  /* 0x0000000000087805 */ /* 0x000fe2000001ff00 */
[----:B------:R-:W-:Y:S01]  /*0800*/  CS2R R10, SRZ ;  /* 0x00000000000a7805 */ /* 0x000fe2000001ff00 */
[----:B------:R-:W-:Y:S01]  /*0810*/  CS2R R20, SRZ ;  /* 0x0000000000147805 */ /* 0x000fe2000001ff00 */
[----:B--2---:R-:W-:Y:S01]  /*0820*/  CS2R R22, SRZ ;  /* 0x0000000000167805 */ /* 0x004fe2000001ff00 */
[----:B---3--:R-:W-:Y:S01]  /*0830*/  CS2R R16, SRZ ;  /* 0x0000000000107805 */ /* 0x008fe2000001ff00 */
[----:B------:R-:W-:Y:S01]  /*0840*/  CS2R R18, SRZ ;  /* 0x0000000000127805 */ /* 0x000fe2000001ff00 */
[----:B------:R-:W-:Y:S05]  /*0850*/  @!P0 BRA `(.L_x_0) ;  /* 0x0000155000008947 */ /* 0x000fea0003800000 */
[----:B----4-:R-:W-:Y:S01]  /*0860*/  IMAD R3, R0, c[0x0][0x1a0], RZ ;  /* 0x0000680000037a24 */ /* 0x010fe200078e02ff */
[----:B------:R-:W-:Y:S01]  /*0870*/  SHF.R.U32.HI R12, RZ, 0x2, R2 ;  /* 0x00000002ff0c7819 */ /* 0x000fe20000011602 */
[----:B------:R-:W-:Y:S01]  /*0880*/  IMAD R7, R52, c[0x0][0x1a8], RZ ;  /* 0x00006a0034077a24 */ /* 0x000fe200078e02ff */
[----:B------:R-:W-:Y:S01]  /*0890*/  SHF.R.U32.HI R11, RZ, 0x1, R55 ;  /* 0x00000001ff0b7819 */ /* 0x000fe20000011637 */
[----:B------:R-:W-:Y:S01]  /*08a0*/  IMAD R4, R0, c[0x0][0x1b0], RZ ;  /* 0x00006c0000047a24 */ /* 0x000fe200078e02ff */
[----:B------:R-:W-:Y:S01]  /*08b0*/  SGXT.U32 R12, R12, 0x3 ;  /* 0x000000030c0c781a */ /* 0x000fe20000000000 */
[----:B------:R-:W-:Y:S01]  /*08c0*/  IMAD R9, R52, c[0x0][0x1b4], RZ ;  /* 0x00006d0034097a24 */ /* 0x000fe200078e02ff */
[----:B------:R-:W-:Y:S01]  /*08d0*/  SHF.L.U32 R8, R7, 0x1, RZ ;  /* 0x0000000107087819 */ /* 0x000fe200000006ff */
[C---:B------:R-:W-:Y:S01]  /*08e0*/  IMAD.SHL.U32 R5, R3.reuse, 0x2, RZ ;  /* 0x0000000203057824 */ /* 0x040fe200078e00ff */
[----:B------:R-:W-:Y:S01]  /*08f0*/  MOV R61, 0xff800000 ;  /* 0xff800000003d7802 */ /* 0x000fe20000000f00 */
[----:B------:R-:W-:Y:S01]  /*0900*/  IMAD.HI R6, R3, 0x2, RZ ;  /* 0x0000000203067827 */ /* 0x000fe200078e02ff */
[----:B------:R-:W-:Y:S01]  /*0910*/  SHF.L.U32 R3, R4, 0x1, RZ ;  /* 0x0000000104037819 */ /* 0x000fe200000006ff */
[----:B------:R-:W-:Y:S01]  /*0920*/  CS2R R14, SRZ ;  /* 0x00000000000e7805 */ /* 0x000fe2000001ff00 */
[----:B------:R-:W-:Y:S01]  /*0930*/  IADD3 R66, P0, P1, R8, c[0x0][0x168], R5 ;  /* 0x00005a0008427a10 */ /* 0x000fe2000791e005 */
[----:B------:R-:W-:Y:S01]  /*0940*/  IMAD.SHL.U32 R10, R9, 0x2, RZ ;  /* 0x00000002090a7824 */ /* 0x000fe200078e00ff */
[C---:B------:R-:W-:Y:S01]  /*0950*/  LOP3.LUT R5, R2.reuse, 0x7, RZ, 0xc0, !PT ;  /* 0x0000000702057812 */ /* 0x040fe200078ec0ff */
[----:B------:R-:W-:Y:S01]  /*0960*/  IMAD.HI R7, R7, 0x2, RZ ;  /* 0x0000000207077827 */ /* 0x000fe200078e02ff */
[----:B------:R-:W-:Y:S01]  /*0970*/  LOP3.LUT R8, R2, 0x10, RZ, 0xc0, !PT ;  /* 0x0000001002087812 */ /* 0x000fe200078ec0ff */
[----:B------:R-:W-:Y:S01]  /*0980*/  CS2R R20, SRZ ;  /* 0x0000000000147805 */ /* 0x000fe2000001ff00 */
[----:B------:R-:W-:Y:S01]  /*0990*/  IADD3 R62, P2, P3, R10, c[0x0][0x170], R3 ;  /* 0x00005c000a3e7a10 */ /* 0x000fe20007b5e003 */
[----:B------:R-:W-:Y:S01]  /*09a0*/  IMAD.HI R4, R4, 0x2, RZ ;  /* 0x0000000204047827 */ /* 0x000fe200078e02ff */
[----:B------:R-:W-:Y:S01]  /*09b0*/  LOP3.LUT R3, R11, UR4, R12, 0xfe, !PT ;  /* 0x000000040b037c12 */ /* 0x000fe2000f8efe0c */
[----:B------:R-:W-:Y:S01]  /*09c0*/  CS2R R22, SRZ ;  /* 0x0000000000167805 */ /* 0x000fe2000001ff00 */
[----:B------:R-:W-:Y:S01]  /*09d0*/  IADD3.X R13, R7, c[0x0][0x16c], R6, P0, P1 ;  /* 0x00005b00070d7a10 */ /* 0x000fe200007e2406 */
[----:B------:R-:W-:Y:S01]  /*09e0*/  IMAD.HI R9, R9, 0x2, RZ ;  /* 0x0000000209097827 */ /* 0x000fe200078e02ff */
[--C-:B------:R-:W-:Y:S01]  /*09f0*/  SHF.R.S32.HI R11, RZ, 0x2, R2.reuse ;  /* 0x00000002ff0b7819 */ /* 0x100fe20000011402 */
[----:B------:R-:W-:Y:S01]  /*0a00*/  CS2R R16, SRZ ;  /* 0x0000000000107805 */ /* 0x000fe2000001ff00 */
[----:B------:R-:W-:Y:S01]  /*0a10*/  SHF.L.U32 R7, R5, 0x4, RZ ;  /* 0x0000000405077819 */ /* 0x000fe200000006ff */
[----:B------:R-:W-:Y:S01]  /*0a20*/  IMAD.MOV.U32 R48, RZ, RZ, 0x3f800000 ;  /* 0x3f800000ff307424 */ /* 0x000fe200078e00ff */
[----:B------:R-:W-:Y:S01]  /*0a30*/  SGXT R11, R11, 0x1 ;  /* 0x000000010b0b781a */ /* 0x000fe20000000200 */
[----:B------:R-:W-:Y:S01]  /*0a40*/  IMAD.MOV.U32 R59, RZ, RZ, -0x800000 ;  /* 0xff800000ff3b7424 */ /* 0x000fe200078e00ff */
[--C-:B------:R-:W-:Y:S01]  /*0a50*/  SHF.R.U32.HI R6, RZ, 0x4, R2.reuse ;  /* 0x00000004ff067819 */ /* 0x100fe20000011602 */
[----:B------:R-:W-:Y:S01]  /*0a60*/  CS2R R18, SRZ ;  /* 0x0000000000127805 */ /* 0x000fe2000001ff00 */
[----:B------:R-:W-:Y:S01]  /*0a70*/  LOP3.LUT R10, R7, 0x60, R2, 0x78, !PT ;  /* 0x00000060070a7812 */ /* 0x000fe200078e7802 */
[----:B------:R-:W-:Y:S01]  /*0a80*/  UMOV UR6, URZ ;  /* 0x0000003f00067c82 */ /* 0x000fe20008000000 */
[----:B------:R-:W-:Y:S01]  /*0a90*/  LOP3.LUT R12, R11, 0x90, RZ, 0xc0, !PT ;  /* 0x000000900b0c7812 */ /* 0x000fe200078ec0ff */
[----:B------:R-:W-:Y:S01]  /*0aa0*/  UMOV UR7, URZ ;  /* 0x0000003f00077c82 */ /* 0x000fe20008000000 */
[----:B------:R-:W-:Y:S01]  /*0ab0*/  SGXT.U32 R6, R6, 0x3 ;  /* 0x000000030606781a */ /* 0x000fe20000000000 */
[----:B------:R-:W-:Y:S01]  /*0ac0*/  UMOV UR4, URZ ;  /* 0x0000003f00047c82 */ /* 0x000fe20008000000 */
[----:B------:R-:W-:Y:S01]  /*0ad0*/  LEA R7, R5, R8, 0x1 ;  /* 0x0000000805077211 */ /* 0x000fe200078e08ff */
[----:B------:R-:W-:Y:S01]  /*0ae0*/  IMAD R8, R8, 0x10, R50 ;  /* 0x0000001008087824 */ /* 0x000fe200078e0232 */
[----:B------:R-:W-:Y:S01]  /*0af0*/  LOP3.LUT R10, R10, 0x10, R51, 0x78, !PT ;  /* 0x000000100a0a7812 */ /* 0x000fe200078e7833 */
[----:B------:R-:W-:Y:S01]  /*0b00*/  UMOV UR5, URZ ;  /* 0x0000003f00057c82 */ /* 0x000fe20008000000 */
[----:B------:R-:W-:-:S02]  /*0b10*/  IADD3.X R11, R9, c[0x0][0x174], R4, P2, P3 ;  /* 0x00005d00090b7a10 */ /* 0x000fc400017e6404 */
[----:B------:R-:W-:Y:S02]  /*0b20*/  LOP3.LUT R5, R12, 0x10, R51, 0x78, !PT ;  /* 0x000000100c057812 */ /* 0x000fe400078e7833 */
[----:B------:R-:W-:Y:S01]  /*0b30*/  LEA R4, R7, R10, 0x7 ;  /* 0x0000000a07047211 */ /* 0x000fe200078e38ff */
[C---:B------:R-:W-:Y:S01]  /*0b40*/  IMAD R7, R6.reuse, c[0x0][0x1a4], RZ ;  /* 0x0000690006077a24 */ /* 0x040fe200078e02ff */
[----:B------:R-:W-:Y:S01]  /*0b50*/  MOV R10, c[0x0][0x1a4] ;  /* 0x00006900000a7a02 */ /* 0x000fe20000000f00 */
[----:B------:R-:W-:Y:S01]  /*0b60*/  IMAD.IADD R5, R5, 0x1, R8 ;  /* 0x0000000105057824 */ /* 0x000fe200078e0208 */
[----:B------:R-:W-:Y:S01]  /*0b70*/  MOV R9, c[0x0][0x1b8] ;  /* 0x00006e0000097a02 */ /* 0x000fe20000000f00 */
[----:B------:R-:W-:Y:S01]  /*0b80*/  IMAD R8, R6, c[0x0][0x1b8], RZ ;  /* 0x00006e0006087a24 */ /* 0x000fe200078e02ff */
[----:B------:R-:W-:Y:S02]  /*0b90*/  LEA R6, R10, R7, 0x3 ;  /* 0x000000070a067211 */ /* 0x000fe400078e18ff */
[-C--:B------:R-:W-:Y:S01]  /*0ba0*/  LEA R68, P0, R7, R66.reuse, 0x1 ;  /* 0x0000004207447211 */ /* 0x080fe200078008ff */
[----:B------:R-:W-:Y:S01]  /*0bb0*/  IMAD R9, R9, 0x8, R8 ;  /* 0x0000000809097824 */ /* 0x000fe200078e0208 */
[----:B------:R-:W-:-:S02]  /*0bc0*/  LEA R66, P1, R6, R66, 0x1 ;  /* 0x0000004206427211 */ /* 0x000fc400078208ff */
[-C--:B------:R-:W-:Y:S02]  /*0bd0*/  LEA R64, P2, R8, R62.reuse, 0x1 ;  /* 0x0000003e08407211 */ /* 0x080fe400078408ff */
[-C--:B------:R-:W-:Y:S02]  /*0be0*/  LEA.HI.X.SX32 R67, R6, R13.reuse, 0x1, P1 ;  /* 0x0000000d06437211 */ /* 0x080fe400008f0eff */
[----:B------:R-:W-:Y:S02]  /*0bf0*/  SHF.R.S32.HI R6, RZ, 0x6, R2 ;  /* 0x00000006ff067819 */ /* 0x000fe40000011402 */
[----:B------:R-:W-:Y:S02]  /*0c00*/  LEA.HI.X.SX32 R69, R7, R13, 0x1, P0 ;  /* 0x0000000d07457211 */ /* 0x000fe400000f0eff */
[----:B------:R-:W-:Y:S01]  /*0c10*/  SGXT R6, R6, 0x1 ;  /* 0x000000010606781a */ /* 0x000fe20000000200 */
[----:B------:R-:W-:Y:S01]  /*0c20*/  CS2R R12, SRZ ;  /* 0x00000000000c7805 */ /* 0x000fe2000001ff00 */
[----:B------:R-:W-:-:S02]  /*0c30*/  LEA R62, P0, R9, R62, 0x1 ;  /* 0x0000003e093e7211 */ /* 0x000fc400078008ff */
[----:B------:R-:W-:Y:S02]  /*0c40*/  LOP3.LUT R6, R6, 0x90, RZ, 0xc0, !PT ;  /* 0x0000009006067812 */ /* 0x000fe400078ec0ff */
[-C--:B------:R-:W-:Y:S02]  /*0c50*/  LEA.HI.X.SX32 R65, R8, R11.reuse, 0x1, P2 ;  /* 0x0000000b08417211 */ /* 0x080fe400010f0eff */
[----:B------:R-:W-:Y:S02]  /*0c60*/  LEA.HI.X.SX32 R63, R9, R11, 0x1, P0 ;  /* 0x0000000b093f7211 */ /* 0x000fe400000f0eff */
[----:B------:R-:W-:Y:S01]  /*0c70*/  MOV R49, 0x3f800000 ;  /* 0x3f80000000317802 */ /* 0x000fe20000000f00 */
[----:B------:R-:W-:Y:S01]  /*0c80*/  CS2R R8, SRZ ;  /* 0x0000000000087805 */ /* 0x000fe2000001ff00 */
[----:B------:R-:W-:Y:S01]  /*0c90*/  MOV R47, 0x3f800000 ;  /* 0x3f800000002f7802 */ /* 0x000fe20000000f00 */
[----:B------:R-:W-:Y:S01]  /*0ca0*/  CS2R R10, SRZ ;  /* 0x00000000000a7805 */ /* 0x000fe2000001ff00 */
[----:B------:R-:W-:-:S02]  /*0cb0*/  MOV R46, 0x3f800000 ;  /* 0x3f800000002e7802 */ /* 0x000fc40000000f00 */
[----:B------:R-:W-:Y:S02]  /*0cc0*/  MOV R57, 0xff800000 ;  /* 0xff80000000397802 */ /* 0x000fe40000000f00 */
[----:B------:R-:W-:Y:S02]  /*0cd0*/  MOV R56, 0xff800000 ;  /* 0xff80000000387802 */ /* 0x000fe40000000f00 */
[----:B------:R-:W-:Y:S02]  /*0ce0*/  LOP3.LUT R6, R6, 0x7e, R51, 0x78, !PT ;  /* 0x0000007e06067812 */ /* 0x000fe400078e7833 */
[C---:B------:R-:W-:Y:S02]  /*0cf0*/  LOP3.LUT R7, R3.reuse, 0x48, RZ, 0xfc, !PT ;  /* 0x0000004803077812 */ /* 0x040fe400078efcff */
[C---:B------:R-:W-:Y:S02]  /*0d00*/  LOP3.LUT R44, R3.reuse, 0x40, RZ, 0xfc, !PT ;  /* 0x00000040032c7812 */ /* 0x040fe400078efcff */
[----:B------:R-:W-:-:S02]  /*0d10*/  LOP3.LUT R45, R3, 0x8, RZ, 0xfc, !PT ;  /* 0x00000008032d7812 */ /* 0x000fc400078efcff */
.L_x_1:
[----:B------:R-:W-:Y:S01]  /*0d20*/  MOV R29, UR4 ;  /* 0x00000004001d7c02 */ /* 0x000fe20008000f00 */
[----:B------:R-:W-:-:S04]  /*0d30*/  IMAD.U32 R31, RZ, RZ, UR4 ;  /* 0x00000004ff1f7e24 */ /* 0x000fc8000f8e00ff */
[----:B------:R-:W-:-:S04]  /*0d40*/  IMAD.WIDE R30, R31, 0x2, R68 ;  /* 0x000000021f1e7825 */ /* 0x000fc800078e0244 */
[----:B------:R-:W-:Y:S01]  /*0d50*/  IMAD.WIDE R28, R29, 0x2, R66 ;  /* 0x000000021d1c7825 */ /* 0x000fe200078e0242 */
[----:B------:R-:W2:Y:S04]  /*0d60*/  LDG.E.U16 R60, [R30.64] ;  /* 0x0000000c1e3c7981 */ /* 0x000ea8000c1e1500 */
[----:B------:R-:W3:Y:S01]  /*0d70*/  LDG.E.U16 R33, [R28.64] ;  /* 0x0000000c1c217981 */ /* 0x000ee2000c1e1500 */
[----:B------:R-:W-:Y:S01]  /*0d80*/  IMAD.U32 R25, RZ, RZ, UR5 ;  /* 0x00000005ff197e24 */ /* 0x000fe2000f8e00ff */
[----:B------:R-:W-:Y:S02]  /*0d90*/  MOV R27, UR5 ;  /* 0x00000005001b7c02 */ /* 0x000fe40008000f00 */
[----:B------:R-:W-:Y:S01]  /*0da0*/  BAR.SYNC.DEFER_BLOCKING 0x0 ;  /* 0x0000000000007b1d */ /* 0x000fe20000010000 */
[----:B------:R-:W-:-:S04]  /*0db0*/  IMAD.WIDE R24, R25, 0x2, R62 ;  /* 0x0000000219187825 */ /* 0x000fc800078e023e */
[----:B------:R-:W-:Y:S01]  /*0dc0*/  IMAD.WIDE R26, R27, 0x2, R64 ;  /* 0x000000021b1a7825 */ /* 0x000fe200078e0240 */
[----:B--2---:R-:W-:Y:S04]  /*0dd0*/  STS.U16 [R6+0x1000], R60 ;  /* 0x0010003c06007388 */ /* 0x004fe80000000400 */
[----:B---3--:R-:W-:Y:S04]  /*0de0*/  STS.U16 [R6+0x1100], R33 ;  /* 0x0011002106007388 */ /* 0x008fe80000000400 */
[----:B------:R-:W-:Y:S06]  /*0df0*/  BAR.SYNC.DEFER_BLOCKING 0x0 ;  /* 0x0000000000007b1d */ /* 0x000fec0000010000 */
[----:B------:R-:W2:Y:S04]  /*0e00*/  LDG.E.U16 R25, [R24.64] ;  /* 0x0000000c18197981 */ /* 0x000ea8000c1e1500 */
[----:B------:R0:W3:Y:S04]  /*0e10*/  LDG.E.U16 R58, [R26.64] ;  /* 0x0000000c1a3a7981 */ /* 0x0000e8000c1e1500 */
[----:B------:R-:W-:Y:S04]  /*0e20*/  LDSM.16.MT88.4 R28, [R4] ;  /* 0x00000000041c783b */ /* 0x000fe80000004200 */
[----:B------:R-:W1:Y:S04]  /*0e30*/  LDSM.16.M88.4 R36, [R5+0x1000] ;  /* 0x001000000524783b */ /* 0x000e680000000200 */
[----:B------:R-:W0:Y:S04]  /*0e40*/  LDSM.16.MT88.4 R40, [R4+0x80] ;  /* 0x000080000428783b */ /* 0x000e280000004200 */
[----:B------:R-:W-:Y:S01]  /*0e50*/  BAR.SYNC.DEFER_BLOCKING 0x0 ;  /* 0x0000000000007b1d */ /* 0x000fe20000010000 */
[C---:B-1----:R-:W-:Y:S08]  /*0e60*/  HMMA.16816.F32.BF16 R32, R28.reuse, R36, RZ ;  /* 0x000000241c20723c */ /* 0x042ff000000418ff */
[----:B------:R-:W-:Y:S11]  /*0e70*/  HMMA.16816.F32.BF16 R28, R28, R38, RZ ;  /* 0x000000261c1c723c */ /* 0x000ff600000418ff */
[----:B------:R-:W-:Y:S05]  /*0e80*/  @!UPT UIADD3 URZ, URZ, URZ, URZ ;  /* 0x0000003f3f3ff290 */ /* 0x000fea000fffe03f */
[----:B------:R-:W-:Y:S02]  /*0e90*/  FMUL R34, R34, c[0x0][0x188] ;  /* 0x0000620022227a20 */ /* 0x000fe40000400000 */
[----:B------:R-:W-:-:S06]  /*0ea0*/  FMUL R35, R35, c[0x0][0x188] ;  /* 0x0000620023237a20 */ /* 0x000fcc0000400000 */
[----:B------:R-:W-:Y:S02]  /*0eb0*/  FMUL R28, R28, c[0x0][0x188] ;  /* 0x000062001c1c7a20 */ /* 0x000fe40000400000 */
[----:B------:R-:W-:Y:S02]  /*0ec0*/  FMUL R30, R30, c[0x0][0x188] ;  /* 0x000062001e1e7a20 */ /* 0x000fe40000400000 */
[----:B------:R-:W-:Y:S01]  /*0ed0*/  FMUL R29, R29, c[0x0][0x188] ;  /* 0x000062001d1d7a20 */ /* 0x000fe20000400000 */
[----:B--2---:R0:W-:Y:S02]  /*0ee0*/  STS.U16 [R6+0x1100], R25 ;  /* 0x0011001906007388 */ /* 0x0041e40000000400 */
[C---:B0-----:R-:W-:Y:S07]  /*0ef0*/  HMMA.16816.F32.BF16 R24, R40.reuse, R36, RZ ;  /* 0x000000242818723c */ /* 0x041fee00000418ff */
[----:B------:R-:W-:Y:S01]  /*0f00*/  LEA R36, P0, R53, UR6, 0x1 ;  /* 0x0000000635247c11 */ /* 0x000fe2000f8008ff */
[----:B------:R-:W-:Y:S03]  /*0f10*/  HMMA.16816.F32.BF16 R40, R40, R38, RZ ;  /* 0x000000262828723c */ /* 0x000fe600000418ff */
[----:B------:R-:W-:-:S04]  /*0f20*/  IADD3.X R37, RZ, UR7, RZ, P0, !PT ;  /* 0x00000007ff257c10 */ /* 0x000fc800087fe4ff */
[----:B------:R-:W-:-:S04]  /*0f30*/  IADD3 R38, P2, R36, 0x8, RZ ;  /* 0x0000000824267810 */ /* 0x000fc80007f5e0ff */
[C---:B------:R-:W-:Y:S02]  /*0f40*/  ISETP.GT.U32.AND P5, PT, R38.reuse, R3, PT ;  /* 0x000000032600720c */ /* 0x040fe40003fa4070 */
[C---:B------:R-:W-:Y:S02]  /*0f50*/  ISETP.GT.U32.AND P3, PT, R38.reuse, R44, PT ;  /* 0x0000002c2600720c */ /* 0x040fe40003f64070 */
[----:B------:R-:W-:Y:S02]  /*0f60*/  ISETP.GT.U32.AND P1, PT, R38, R7, PT ;  /* 0x000000072600720c */ /* 0x000fe40003f24070 */
[----:B------:R-:W-:Y:S02]  /*0f70*/  IADD3.X R38, RZ, R37, RZ, P2, !PT ;  /* 0x00000025ff267210 */ /* 0x000fe400017fe4ff */
[CC--:B------:R-:W-:Y:S02]  /*0f80*/  ISETP.GT.U32.AND P4, PT, R36.reuse, R3.reuse, PT ;  /* 0x000000032400720c */ /* 0x0c0fe40003f84070 */
[----:B------:R-:W-:-:S02]  /*0f90*/  ISETP.GE.U32.AND P0, PT, R36, R3, PT ;  /* 0x000000032400720c */ /* 0x000fc40003f06070 */
[C---:B------:R-:W-:Y:S02]  /*0fa0*/  ISETP.GT.U32.AND.EX P5, PT, R38.reuse, RZ, PT, P5 ;  /* 0x000000ff2600720c */ /* 0x040fe40003fa4150 */
[C---:B------:R-:W-:Y:S02]  /*0fb0*/  ISETP.GT.U32.AND.EX P3, PT, R38.reuse, RZ, PT, P3 ;  /* 0x000000ff2600720c */ /* 0x040fe40003f64130 */
[----:B------:R-:W-:Y:S01]  /*0fc0*/  ISETP.GT.U32.AND.EX P1, PT, R38, RZ, PT, P1 ;  /* 0x000000ff2600720c */ /* 0x000fe20003f24110 */
[----:B------:R-:W-:Y:S01]  /*0fd0*/  FMUL R38, R32, c[0x0][0x188] ;  /* 0x0000620020267a20 */ /* 0x000fe20000400000 */
[CC--:B------:R-:W-:Y:S01]  /*0fe0*/  ISETP.GT.U32.AND P2, PT, R36.reuse, R45.reuse, PT ;  /* 0x0000002d2400720c */ /* 0x0c0fe20003f44070 */
[----:B------:R-:W-:Y:S01]  /*0ff0*/  FMUL R32, R33, c[0x0][0x188] ;  /* 0x0000620021207a20 */ /* 0x000fe20000400000 */
[----:B------:R-:W-:Y:S02]  /*1000*/  ISETP.GE.U32.AND P6, PT, R36, R45, PT ;  /* 0x0000002d2400720c */ /* 0x000fe40003fc6070 */
[----:B------:R-:W-:-:S02]  /*1010*/  ISETP.GT.U32.AND.EX P4, PT, R37, RZ, PT, P4 ;  /* 0x000000ff2500720c */ /* 0x000fc40003f84140 */
[C---:B------:R-:W-:Y:S02]  /*1020*/  ISETP.GE.U32.AND.EX P0, PT, R37.reuse, RZ, PT, P0 ;  /* 0x000000ff2500720c */ /* 0x040fe40003f06100 */
[C---:B------:R-:W-:Y:S02]  /*1030*/  ISETP.GT.U32.AND.EX P2, PT, R37.reuse, RZ, PT, P2 ;  /* 0x000000ff2500720c */ /* 0x040fe40003f44120 */
[----:B------:R-:W-:Y:S02]  /*1040*/  ISETP.GE.U32.AND.EX P6, PT, R37, RZ, PT, P6 ;  /* 0x000000ff2500720c */ /* 0x000fe40003fc6160 */
[----:B------:R-:W-:Y:S02]  /*1050*/  FSEL R39, R28, -INF , !P5 ;  /* 0xff8000001c277808 */ /* 0x000fe40006800000 */
[----:B------:R-:W-:Y:S02]  /*1060*/  FSEL R33, R30, -INF , !P4 ;  /* 0xff8000001e217808 */ /* 0x000fe40006000000 */
[----:B------:R-:W-:-:S02]  /*1070*/  ISETP.GT.U32.AND P5, PT, R36, R44, PT ;  /* 0x0000002c2400720c */ /* 0x000fc40003fa4070 */
[----:B------:R-:W-:Y:S02]  /*1080*/  FSEL R30, R32, -INF , !P0 ;  /* 0xff800000201e7808 */ /* 0x000fe40004000000 */
[----:B------:R-:W-:Y:S02]  /*1090*/  FSEL R28, R38, -INF , !P4 ;  /* 0xff800000261c7808 */ /* 0x000fe40006000000 */
[----:B------:R-:W-:Y:S01]  /*10a0*/  FSEL R32, R34, -INF , !P2 ;  /* 0xff80000022207808 */ /* 0x000fe20005000000 */
[----:B------:R-:W-:Y:S01]  /*10b0*/  FMUL R24, R24, c[0x0][0x188] ;  /* 0x0000620018187a20 */ /* 0x000fe20000400000 */
[C---:B------:R-:W-:Y:S02]  /*10c0*/  ISETP.GE.U32.AND P4, PT, R36.reuse, R44, PT ;  /* 0x0000002c2400720c */ /* 0x040fe40003f86070 */
[CC--:B------:R-:W-:Y:S02]  /*10d0*/  ISETP.GT.U32.AND P0, PT, R36.reuse, R7.reuse, PT ;  /* 0x000000072400720c */ /* 0x0c0fe40003f04070 */
[----:B------:R-:W-:-:S02]  /*10e0*/  ISETP.GE.U32.AND P2, PT, R36, R7, PT ;  /* 0x000000072400720c */ /* 0x000fc40003f46070 */
[----:B------:R-:W-:Y:S02]  /*10f0*/  FSEL R35, R35, -INF , !P6 ;  /* 0xff80000023237808 */ /* 0x000fe40007000000 */
[----:B------:R-:W-:Y:S02]  /*1100*/  IADD3 R36, P6, R36, 0x9, RZ ;  /* 0x0000000924247810 */ /* 0x000fe40007fde0ff */
[C---:B------:R-:W-:Y:S02]  /*1110*/  ISETP.GT.U32.AND.EX P5, PT, R37.reuse, RZ, PT, P5 ;  /* 0x000000ff2500720c */ /* 0x040fe40003fa4150 */
[C---:B------:R-:W-:Y:S02]  /*1120*/  ISETP.GE.U32.AND.EX P4, PT, R37.reuse, RZ, PT, P4 ;  /* 0x000000ff2500720c */ /* 0x040fe40003f86140 */
[C---:B------:R-:W-:Y:S02]  /*1130*/  ISETP.GT.U32.AND.EX P0, PT, R37.reuse, RZ, PT, P0 ;  /* 0x000000ff2500720c */ /* 0x040fe40003f04100 */
[----:B------:R-:W-:Y:S01]  /*1140*/  ISETP.GE.U32.AND.EX P2, PT, R37, RZ, PT, P2 ;  /* 0x000000ff2500720c */ /* 0x000fe20003f46120 */
[----:B------:R-:W-:Y:S01]  /*1150*/  IMAD.X R37, RZ, RZ, R37, P6 ;  /* 0x000000ffff257224 */ /* 0x000fe200030e0625 */
[----:B------:R-:W-:-:S02]  /*1160*/  FSEL R24, R24, -INF , !P5 ;  /* 0xff80000018187808 */ /* 0x000fc40006800000 */
[C---:B------:R-:W-:Y:S02]  /*1170*/  ISETP.GT.U32.AND P5, PT, R36.reuse, R3, PT ;  /* 0x000000032400720c */ /* 0x040fe40003fa4070 */
[----:B------:R-:W-:Y:S01]  /*1180*/  ISETP.GT.U32.AND P6, PT, R36, R45, PT ;  /* 0x0000002d2400720c */ /* 0x000fe20003fc4070 */
[----:B------:R-:W-:Y:S01]  /*1190*/  FMUL R34, R31, c[0x0][0x188] ;  /* 0x000062001f227a20 */ /* 0x000fe20000400000 */
[C---:B------:R-:W-:Y:S02]  /*11a0*/  ISETP.GT.U32.AND.EX P5, PT, R37.reuse, RZ, PT, P5 ;  /* 0x000000ff2500720c */ /* 0x040fe40003fa4150 */
[----:B------:R-:W-:Y:S02]  /*11b0*/  ISETP.GT.U32.AND.EX P6, PT, R37, RZ, PT, P6 ;  /* 0x000000ff2500720c */ /* 0x000fe40003fc4160 */
[----:B------:R-:W-:Y:S02]  /*11c0*/  FSEL R31, R29, -INF , !P5 ;  /* 0xff8000001d1f7808 */ /* 0x000fe40006800000 */
[----:B------:R-:W-:-:S02]  /*11d0*/  FSEL R29, R34, -INF , !P6 ;  /* 0xff800000221d7808 */ /* 0x000fc40007000000 */
[----:B------:R-:W-:-:S04]  /*11e0*/  FMNMX R34, R28, R30, !PT ;  /* 0x0000001e1c227209 */ /* 0x000fc80007800000 */
[----:B------:R-:W-:Y:S02]  /*11f0*/  FMNMX R34, R39, R34, !PT ;  /* 0x0000002227227209 */ /* 0x000fe40007800000 */
[C---:B------:R-:W-:Y:S02]  /*1200*/  ISETP.GT.U32.AND P5, PT, R36.reuse, R44, PT ;  /* 0x0000002c2400720c */ /* 0x040fe40003fa4070 */
[----:B------:R-:W-:Y:S02]  /*1210*/  ISETP.GT.U32.AND P6, PT, R36, R7, PT ;  /* 0x000000072400720c */ /* 0x000fe40003fc4070 */
[----:B------:R-:W-:Y:S02]  /*1220*/  FMNMX R34, R31, R34, !PT ;  /* 0x000000221f227209 */ /* 0x000fe40007800000 */
[C---:B------:R-:W-:Y:S02]  /*1230*/  ISETP.GT.U32.AND.EX P5, PT, R37.reuse, RZ, PT, P5 ;  /* 0x000000ff2500720c */ /* 0x040fe40003fa4150 */
[----:B------:R-:W-:-:S02]  /*1240*/  ISETP.GT.U32.AND.EX P6, PT, R37, RZ, PT, P6 ;  /* 0x000000ff2500720c */ /* 0x000fc40003fc4160 */
[----:B------:R-:W0:Y:S02]  /*1250*/  SHFL.BFLY PT, R37, R34, 0x2, 0x1f ;  /* 0x0c401f0022257f89 */ /* 0x000e2400000e0000 */
[----:B0-----:R-:W-:-:S05]  /*1260*/  FMNMX R38, R34, R37, !PT ;  /* 0x0000002522267209 */ /* 0x001fca0007800000 */
[----:B------:R-:W0:Y:S02]  /*1270*/  SHFL.BFLY PT, R37, R38, 0x1, 0x1f ;  /* 0x0c201f0026257f89 */ /* 0x000e2400000e0000 */
[----:B0-----:R-:W-:-:S04]  /*1280*/  FMNMX R36, R38, R37, !PT ;  /* 0x0000002526247209 */ /* 0x001fc80007800000 */
[----:B------:R-:W-:-:S05]  /*1290*/  FMNMX R36, R36, R61, !PT ;  /* 0x0000003d24247209 */ /* 0x000fca0007800000 */
[--C-:B------:R-:W-:Y:S02]  /*12a0*/  FADD R28, R28, -R36.reuse ;  /* 0x800000241c1c7221 */ /* 0x100fe40000000000 */
[--C-:B------:R-:W-:Y:S02]  /*12b0*/  FADD R30, R30, -R36.reuse ;  /* 0x800000241e1e7221 */ /* 0x100fe40000000000 */
[----:B------:R-:W-:Y:S02]  /*12c0*/  FMUL R28, R28, 1.4426950216293334961 ;  /* 0x3fb8aa3b1c1c7820 */ /* 0x000fe40000400000 */
[----:B------:R-:W-:Y:S02]  /*12d0*/  FMUL R37, R30, 1.4426950216293334961 ;  /* 0x3fb8aa3b1e257820 */ /* 0x000fe40000400000 */
[--C-:B------:R-:W-:Y:S02]  /*12e0*/  FADD R39, R39, -R36.reuse ;  /* 0x8000002427277221 */ /* 0x100fe40000000000 */
[----:B------:R-:W-:-:S02]  /*12f0*/  FADD R31, R31, -R36 ;  /* 0x800000241f1f7221 */ /* 0x000fc40000000000 */
[----:B------:R-:W-:Y:S01]  /*1300*/  FMUL R30, R39, 1.4426950216293334961 ;  /* 0x3fb8aa3b271e7820 */ /* 0x000fe20000400000 */
[----:B------:R-:W-:Y:S01]  /*1310*/  MUFU.EX2 R28, R28 ;  /* 0x0000001c001c7308 */ /* 0x000fe20000000800 */
[----:B------:R-:W-:-:S07]  /*1320*/  FMUL R31, R31, 1.4426950216293334961 ;  /* 0x3fb8aa3b1f1f7820 */ /* 0x000fce0000400000 */
[----:B------:R-:W0:Y:S08]  /*1330*/  MUFU.EX2 R37, R37 ;  /* 0x0000002500257308 */ /* 0x000e300000000800 */
[----:B------:R-:W1:Y:S08]  /*1340*/  MUFU.EX2 R30, R30 ;  /* 0x0000001e001e7308 */ /* 0x000e700000000800 */
[----:B------:R-:W2:Y:S01]  /*1350*/  MUFU.EX2 R31, R31 ;  /* 0x0000001f001f7308 */ /* 0x000ea20000000800 */
[----:B0-----:R-:W-:Y:S01]  /*1360*/  FADD R39, R28, R37 ;  /* 0x000000251c277221 */ /* 0x001fe20000000000 */
[----:B---3--:R2:W-:Y:S03]  /*1370*/  STS.U16 [R6+0x1000], R58 ;  /* 0x0010003a06007388 */ /* 0x0085e60000000400 */
[----:B-1----:R-:W-:-:S04]  /*1380*/  FADD R34, R30, R39 ;  /* 0x000000271e227221 */ /* 0x002fc80000000000 */
[----:B--2---:R-:W-:-:S05]  /*1390*/  FADD R58, R31, R34 ;  /* 0x000000221f3a7221 */ /* 0x004fca0000000000 */
[----:B------:R-:W0:Y:S01]  /*13a0*/  SHFL.BFLY PT, R39, R58, 0x2, 0x1f ;  /* 0x0c401f003a277f89 */ /* 0x000e2200000e0000 */
[----:B------:R-:W-:-:S04]  /*13b0*/  FADD R34, -R36, R61 ;  /* 0x0000003d24227221 */ /* 0x000fc80000000100 */
[----:B------:R-:W-:Y:S02]  /*13c0*/  FMUL R34, R34, 1.4426950216293334961 ;  /* 0x3fb8aa3b22227820 */ /* 0x000fe40000400000 */
[----:B0-----:R-:W-:-:S05]  /*13d0*/  FADD R60, R58, R39 ;  /* 0x000000273a3c7221 */ /* 0x001fca0000000000 */
[----:B------:R-:W0:Y:S01]  /*13e0*/  SHFL.BFLY PT, R39, R60, 0x1, 0x1f ;  /* 0x0c201f003c277f89 */ /* 0x000e2200000e0000 */
[----:B------:R-:W1:Y:S01]  /*13f0*/  MUFU.EX2 R34, R34 ;  /* 0x0000002200227308 */ /* 0x000e620000000800 */
[----:B------:R-:W-:-:S04]  /*1400*/  FMNMX R38, R32, R35, !PT ;  /* 0x0000002320267209 */ /* 0x000fc80007800000 */
[----:B------:R-:W-:Y:S01]  /*1410*/  FMNMX R38, R33, R38, !PT ;  /* 0x0000002621267209 */ /* 0x000fe20007800000 */
[----:B0-----:R-:W-:-:S04]  /*1420*/  FADD R39, R60, R39 ;  /* 0x000000273c277221 */ /* 0x001fc80000000000 */
[----:B-1----:R-:W-:Y:S01]  /*1430*/  FFMA R49, R34, R49, R39 ;  /* 0x0000003122317223 */ /* 0x002fe20000000027 */
[----:B------:R-:W-:-:S05]  /*1440*/  FMNMX R39, R29, R38, !PT ;  /* 0x000000261d277209 */ /* 0x000fca0007800000 */
[----:B------:R-:W0:Y:S02]  /*1450*/  SHFL.BFLY PT, R38, R39, 0x2, 0x1f ;  /* 0x0c401f0027267f89 */ /* 0x000e2400000e0000 */
[----:B0-----:R-:W-:-:S05]  /*1460*/  FMNMX R58, R39, R38, !PT ;  /* 0x00000026273a7209 */ /* 0x001fca0007800000 */
[----:B------:R-:W0:Y:S01]  /*1470*/  SHFL.BFLY PT, R61, R58, 0x1, 0x1f ;  /* 0x0c201f003a3d7f89 */ /* 0x000e2200000e0000 */
[C---:B------:R-:W-:Y:S02]  /*1480*/  FMUL R12, R34.reuse, R12 ;  /* 0x0000000c220c7220 */ /* 0x040fe40000400000 */
[C---:B------:R-:W-:Y:S02]  /*1490*/  FMUL R13, R34.reuse, R13 ;  /* 0x0000000d220d7220 */ /* 0x040fe40000400000 */
[C---:B------:R-:W-:Y:S02]  /*14a0*/  FMUL R8, R34.reuse, R8 ;  /* 0x0000000822087220 */ /* 0x040fe40000400000 */
[----:B------:R-:W-:Y:S01]  /*14b0*/  FMUL R9, R34, R9 ;  /* 0x0000000922097220 */ /* 0x000fe20000400000 */
[----:B0-----:R-:W-:-:S04]  /*14c0*/  FMNMX R38, R58, R61, !PT ;  /* 0x0000003d3a267209 */ /* 0x001fc80007800000 */
[----:B------:R-:W-:-:S05]  /*14d0*/  FMNMX R38, R38, R59, !PT ;  /* 0x0000003b26267209 */ /* 0x000fca0007800000 */
[--C-:B------:R-:W-:Y:S02]  /*14e0*/  FADD R32, R32, -R38.reuse ;  /* 0x8000002620207221 */ /* 0x100fe40000000000 */
[--C-:B------:R-:W-:Y:S02]  /*14f0*/  FADD R35, R35, -R38.reuse ;  /* 0x8000002623237221 */ /* 0x100fe40000000000 */
[----:B------:R-:W-:Y:S02]  /*1500*/  FADD R33, R33, -R38 ;  /* 0x8000002621217221 */ /* 0x000fe40000000000 */
[----:B------:R-:W-:Y:S02]  /*1510*/  FMUL R60, R32, 1.4426950216293334961 ;  /* 0x3fb8aa3b203c7820 */ /* 0x000fe40000400000 */
[----:B------:R-:W-:Y:S02]  /*1520*/  FMUL R58, R35, 1.4426950216293334961 ;  /* 0x3fb8aa3b233a7820 */ /* 0x000fe40000400000 */
[----:B------:R-:W-:Y:S01]  /*1530*/  FMUL R61, R33, 1.4426950216293334961 ;  /* 0x3fb8aa3b213d7820 */ /* 0x000fe20000400000 */
[----:B------:R-:W-:Y:S01]  /*1540*/  BAR.SYNC.DEFER_BLOCKING 0x0 ;  /* 0x0000000000007b1d */ /* 0x000fe20000010000 */
[----:B------:R-:W-:Y:S01]  /*1550*/  F2FP.BF16.PACK_AB R30, R31, R30 ;  /* 0x0000001e1f1e723e */ /* 0x000fe200000010ff */
[----:B------:R-:W-:-:S02]  /*1560*/  FADD R31, -R38, R59 ;  /* 0x0000003b261f7221 */ /* 0x000fc40000000100 */
[----:B------:R-:W-:Y:S01]  /*1570*/  FADD R29, R29, -R38 ;  /* 0x800000261d1d7221 */ /* 0x000fe20000000000 */
[----:B------:R-:W-:Y:S01]  /*1580*/  F2FP.BF16.PACK_AB R28, R37, R28 ;  /* 0x0000001c251c723e */ /* 0x000fe200000010ff */
[----:B------:R0:W-:Y:S01]  /*1590*/  MUFU.EX2 R39, R60 ;  /* 0x0000003c00277308 */ /* 0x0001e20000000800 */
[----:B------:R-:W-:Y:S01]  /*15a0*/  FMUL R37, R31, 1.4426950216293334961 ;  /* 0x3fb8aa3b1f257820 */ /* 0x000fe20000400000 */
[----:B------:R-:W1:Y:S01]  /*15b0*/  LDSM.16.M88.4 R32, [R5+0x1000] ;  /* 0x001000000520783b */ /* 0x000e620000000200 */
[----:B0-----:R-:W-:-:S05]  /*15c0*/  FMUL R60, R29, 1.4426950216293334961 ;  /* 0x3fb8aa3b1d3c7820 */ /* 0x001fca0000400000 */
[----:B------:R-:W0:Y:S08]  /*15d0*/  MUFU.EX2 R58, R58 ;  /* 0x0000003a003a7308 */ /* 0x000e300000000800 */
[----:B------:R-:W-:Y:S08]  /*15e0*/  MUFU.EX2 R59, R61 ;  /* 0x0000003d003b7308 */ /* 0x000ff00000000800 */
[----:B------:R-:W2:Y:S08]  /*15f0*/  MUFU.EX2 R37, R37 ;  /* 0x0000002500257308 */ /* 0x000eb00000000800 */
[----:B------:R-:W3:Y:S01]  /*1600*/  MUFU.EX2 R60, R60 ;  /* 0x0000003c003c7308 */ /* 0x000ee20000000800 */
[----:B0-----:R-:W-:Y:S01]  /*1610*/  F2FP.BF16.PACK_AB R29, R58, R39 ;  /* 0x000000273a1d723e */ /* 0x001fe200000010ff */
[----:B------:R-:W-:-:S02]  /*1620*/  FMUL R25, R25, c[0x0][0x188] ;  /* 0x0000620019197a20 */ /* 0x000fc40000400000 */
[C---:B--2---:R-:W-:Y:S02]  /*1630*/  FMUL R14, R37.reuse, R14 ;  /* 0x0000000e250e7220 */ /* 0x044fe40000400000 */
[C---:B------:R-:W-:Y:S02]  /*1640*/  FMUL R15, R37.reuse, R15 ;  /* 0x0000000f250f7220 */ /* 0x040fe40000400000 */
[C---:B------:R-:W-:Y:S02]  /*1650*/  FMUL R10, R37.reuse, R10 ;  /* 0x0000000a250a7220 */ /* 0x040fe40000400000 */
[----:B------:R-:W-:Y:S01]  /*1660*/  FMUL R11, R37, R11 ;  /* 0x0000000b250b7220 */ /* 0x000fe20000400000 */
[----:B---3--:R-:W-:-:S07]  /*1670*/  F2FP.BF16.PACK_AB R31, R60, R59 ;  /* 0x0000003b3c1f723e */ /* 0x008fce00000010ff */
[C---:B-1----:R-:W-:Y:S08]  /*1680*/  HMMA.16816.F32.BF16 R12, R28.reuse, R32, R12 ;  /* 0x000000201c0c723c */ /* 0x042ff0000004180c */
[----:B------:R-:W-:Y:S07]  /*1690*/  HMMA.16816.F32.BF16 R8, R28, R34, R8 ;  /* 0x000000221c08723c */ /* 0x000fee0000041808 */
[----:B------:R-:W-:Y:S01]  /*16a0*/  FMUL R31, R40, c[0x0][0x188] ;  /* 0x00006200281f7a20 */ /* 0x000fe20000400000 */
[----:B------:R-:W-:Y:S01]  /*16b0*/  FSEL R29, R25, -INF , !P4 ;  /* 0xff800000191d7808 */ /* 0x000fe20006000000 */
[----:B------:R-:W-:-:S03]  /*16c0*/  FMUL R25, R41, c[0x0][0x188] ;  /* 0x0000620029197a20 */ /* 0x000fc60000400000 */
[----:B------:R-:W-:Y:S02]  /*16d0*/  FSEL R31, R31, -INF , !P3 ;  /* 0xff8000001f1f7808 */ /* 0x000fe40005800000 */
[----:B------:R-:W-:Y:S02]  /*16e0*/  FMNMX R28, R24, R29, !PT ;  /* 0x0000001d181c7209 */ /* 0x000fe40007800000 */
[----:B------:R-:W-:Y:S02]  /*16f0*/  FSEL R25, R25, -INF , !P5 ;  /* 0xff80000019197808 */ /* 0x000fe40006800000 */
[----:B------:R-:W-:-:S04]  /*1700*/  FMNMX R28, R31, R28, !PT ;  /* 0x0000001c1f1c7209 */ /* 0x000fc80007800000 */
[----:B------:R-:W-:-:S05]  /*1710*/  FMNMX R41, R25, R28, !PT ;  /* 0x0000001c19297209 */ /* 0x000fca0007800000 */
[----:B------:R-:W0:Y:S01]  /*1720*/  SHFL.BFLY PT, R28, R41, 0x2, 0x1f ;  /* 0x0c401f00291c7f89 */ /* 0x000e2200000e0000 */
[----:B------:R-:W-:Y:S02]  /*1730*/  FMUL R26, R26, c[0x0][0x188] ;  /* 0x000062001a1a7a20 */ /* 0x000fe40000400000 */
[----:B------:R-:W-:Y:S02]  /*1740*/  FMUL R40, R27, c[0x0][0x188] ;  /* 0x000062001b287a20 */ /* 0x000fe40000400000 */
[----:B------:R-:W-:Y:S01]  /*1750*/  FMUL R42, R42, c[0x0][0x188] ;  /* 0x000062002a2a7a20 */ /* 0x000fe20000400000 */
[----:B------:R-:W-:Y:S02]  /*1760*/  FSEL R27, R26, -INF , !P0 ;  /* 0xff8000001a1b7808 */ /* 0x000fe40004000000 */
[----:B------:R-:W-:Y:S01]  /*1770*/  FSEL R40, R40, -INF , !P2 ;  /* 0xff80000028287808 */ /* 0x000fe20005000000 */
[----:B------:R-:W-:Y:S01]  /*1780*/  FMUL R30, R43, c[0x0][0x188] ;  /* 0x000062002b1e7a20 */ /* 0x000fe20000400000 */
[----:B------:R-:W-:Y:S01]  /*1790*/  FSEL R42, R42, -INF , !P1 ;  /* 0xff8000002a2a7808 */ /* 0x000fe20004800000 */
[----:B------:R-:W-:-:S03]  /*17a0*/  FADD R58, R39, R58 ;  /* 0x0000003a273a7221 */ /* 0x000fc60000000000 */
[----:B------:R-:W-:Y:S02]  /*17b0*/  FSEL R30, R30, -INF , !P6 ;  /* 0xff8000001e1e7808 */ /* 0x000fe40007000000 */
[----:B0-----:R-:W-:Y:S02]  /*17c0*/  FMNMX R28, R41, R28, !PT ;  /* 0x0000001c291c7209 */ /* 0x001fe40007800000 */
[----:B------:R-:W-:-:S04]  /*17d0*/  FMNMX R41, R27, R40, !PT ;  /* 0x000000281b297209 */ /* 0x000fc80007800000 */
[----:B------:R-:W-:Y:S01]  /*17e0*/  FMNMX R41, R42, R41, !PT ;  /* 0x000000292a297209 */ /* 0x000fe20007800000 */
[----:B------:R-:W0:Y:S03]  /*17f0*/  SHFL.BFLY PT, R39, R28, 0x1, 0x1f ;  /* 0x0c201f001c277f89 */ /* 0x000e2600000e0000 */
[----:B------:R-:W-:-:S05]  /*1800*/  FMNMX R26, R30, R41, !PT ;  /* 0x000000291e1a7209 */ /* 0x000fca0007800000 */
[----:B------:R-:W1:Y:S01]  /*1810*/  SHFL.BFLY PT, R41, R26, 0x2, 0x1f ;  /* 0x0c401f001a297f89 */ /* 0x000e6200000e0000 */
[----:B------:R-:W-:Y:S01]  /*1820*/  FADD R59, R59, R58 ;  /* 0x0000003a3b3b7221 */ /* 0x000fe20000000000 */
[----:B0-----:R-:W-:-:S04]  /*1830*/  FMNMX R28, R28, R39, !PT ;  /* 0x000000271c1c7209 */ /* 0x001fc80007800000 */
[----:B------:R-:W-:Y:S02]  /*1840*/  FMNMX R28, R28, R57, !PT ;  /* 0x000000391c1c7209 */ /* 0x000fe40007800000 */
[----:B-1----:R-:W-:-:S03]  /*1850*/  FMNMX R41, R26, R41, !PT ;  /* 0x000000291a297209 */ /* 0x002fc60007800000 */
[--C-:B------:R-:W-:Y:S02]  /*1860*/  FADD R24, R24, -R28.reuse ;  /* 0x8000001c18187221 */ /* 0x100fe40000000000 */
[--C-:B------:R-:W-:Y:S01]  /*1870*/  FADD R29, R29, -R28.reuse ;  /* 0x8000001c1d1d7221 */ /* 0x100fe20000000000 */
[----:B------:R-:W0:Y:S01]  /*1880*/  SHFL.BFLY PT, R58, R41, 0x1, 0x1f ;  /* 0x0c201f00293a7f89 */ /* 0x000e2200000e0000 */
[----:B------:R-:W-:Y:S02]  /*1890*/  FMUL R24, R24, 1.4426950216293334961 ;  /* 0x3fb8aa3b18187820 */ /* 0x000fe40000400000 */
[----:B------:R-:W-:Y:S02]  /*18a0*/  FMUL R39, R29, 1.4426950216293334961 ;  /* 0x3fb8aa3b1d277820 */ /* 0x000fe40000400000 */
[--C-:B------:R-:W-:Y:S02]  /*18b0*/  FADD R31, R31, -R28.reuse ;  /* 0x8000001c1f1f7221 */ /* 0x100fe40000000000 */
[----:B------:R-:W-:Y:S01]  /*18c0*/  FADD R26, R25, -R28 ;  /* 0x8000001c191a7221 */ /* 0x000fe20000000000 */
[----:B------:R-:W-:Y:S01]  /*18d0*/  MUFU.EX2 R24, R24 ;  /* 0x0000001800187308 */ /* 0x000fe20000000800 */
[----:B------:R-:W-:-:S02]  /*18e0*/  FMUL R31, R31, 1.4426950216293334961 ;  /* 0x3fb8aa3b1f1f7820 */ /* 0x000fc40000400000 */
[----:B------:R-:W-:-:S05]  /*18f0*/  FMUL R26, R26, 1.4426950216293334961 ;  /* 0x3fb8aa3b1a1a7820 */ /* 0x000fca0000400000 */
[----:B------:R-:W1:Y:S08]  /*1900*/  MUFU.EX2 R39, R39 ;  /* 0x0000002700277308 */ /* 0x000e700000000800 */
[----:B------:R-:W2:Y:S01]  /*1910*/  MUFU.EX2 R25, R31 ;  /* 0x0000001f00197308 */ /* 0x000ea20000000800 */
[----:B0-----:R-:W-:-:S07]  /*1920*/  FMNMX R29, R41, R58, !PT ;  /* 0x0000003a291d7209 */ /* 0x001fce0007800000 */
[----:B------:R-:W0:Y:S01]  /*1930*/  MUFU.EX2 R26, R26 ;  /* 0x0000001a001a7308 */ /* 0x000e220000000800 */
[----:B-1----:R-:W-:Y:S02]  /*1940*/  FADD R58, R24, R39 ;  /* 0x00000027183a7221 */ /* 0x002fe40000000000 */
[----:B------:R-:W-:Y:S02]  /*1950*/  FADD R59, R60, R59 ;  /* 0x0000003b3c3b7221 */ /* 0x000fe40000000000 */
[----:B--2---:R-:W-:-:S03]  /*1960*/  FADD R41, R25, R58 ;  /* 0x0000003a19297221 */ /* 0x004fc60000000000 */
[----:B------:R-:W1:Y:S01]  /*1970*/  SHFL.BFLY PT, R60, R59, 0x2, 0x1f ;  /* 0x0c401f003b3c7f89 */ /* 0x000e6200000e0000 */
[----:B0-----:R-:W-:-:S05]  /*1980*/  FADD R61, R26, R41 ;  /* 0x000000291a3d7221 */ /* 0x001fca0000000000 */
[----:B------:R-:W0:Y:S01]  /*1990*/  SHFL.BFLY PT, R58, R61, 0x2, 0x1f ;  /* 0x0c401f003d3a7f89 */ /* 0x000e2200000e0000 */
[----:B-1----:R-:W-:Y:S02]  /*19a0*/  FADD R41, R59, R60 ;  /* 0x0000003c3b297221 */ /* 0x002fe40000000000 */
[----:B0-----:R-:W-:-:S03]  /*19b0*/  FADD R43, R61, R58 ;  /* 0x0000003a3d2b7221 */ /* 0x001fc60000000000 */
[----:B------:R-:W0:Y:S01]  /*19c0*/  SHFL.BFLY PT, R58, R41, 0x1, 0x1f ;  /* 0x0c201f00293a7f89 */ /* 0x000e2200000e0000 */
[----:B------:R-:W-:-:S05]  /*19d0*/  FMNMX R29, R29, R56, !PT ;  /* 0x000000381d1d7209 */ /* 0x000fca0007800000 */
[--C-:B------:R-:W-:Y:S02]  /*19e0*/  FADD R27, R27, -R29.reuse ;  /* 0x8000001d1b1b7221 */ /* 0x100fe40000000000 */
[--C-:B------:R-:W-:Y:S01]  /*19f0*/  FADD R40, R40, -R29.reuse ;  /* 0x8000001d28287221 */ /* 0x100fe20000000000 */
[----:B------:R-:W1:Y:S01]  /*1a00*/  SHFL.BFLY PT, R60, R43, 0x1, 0x1f ;  /* 0x0c201f002b3c7f89 */ /* 0x000e6200000e0000 */
[----:B------:R-:W-:Y:S02]  /*1a10*/  FMUL R27, R27, 1.4426950216293334961 ;  /* 0x3fb8aa3b1b1b7820 */ /* 0x000fe40000400000 */
[--C-:B------:R-:W-:Y:S02]  /*1a20*/  FADD R42, R42, -R29.reuse ;  /* 0x8000001d2a2a7221 */ /* 0x100fe40000000000 */
[----:B------:R-:W-:Y:S02]  /*1a30*/  FADD R30, R30, -R29 ;  /* 0x8000001d1e1e7221 */ /* 0x000fe40000000000 */
[----:B------:R-:W-:Y:S01]  /*1a40*/  MUFU.EX2 R27, R27 ;  /* 0x0000001b001b7308 */ /* 0x000fe20000000800 */
[----:B0-----:R-:W-:-:S02]  /*1a50*/  FADD R31, R41, R58 ;  /* 0x0000003a291f7221 */ /* 0x001fc40000000000 */
[----:B------:R-:W-:Y:S02]  /*1a60*/  FMUL R58, R40, 1.4426950216293334961 ;  /* 0x3fb8aa3b283a7820 */ /* 0x000fe40000400000 */
[----:B------:R-:W-:Y:S02]  /*1a70*/  FMUL R41, R42, 1.4426950216293334961 ;  /* 0x3fb8aa3b2a297820 */ /* 0x000fe40000400000 */
[----:B------:R-:W-:Y:S02]  /*1a80*/  FMUL R40, R30, 1.4426950216293334961 ;  /* 0x3fb8aa3b1e287820 */ /* 0x000fe40000400000 */
[----:B------:R-:W0:Y:S08]  /*1a90*/  MUFU.EX2 R58, R58 ;  /* 0x0000003a003a7308 */ /* 0x000e300000000800 */
[----:B------:R-:W2:Y:S08]  /*1aa0*/  MUFU.EX2 R41, R41 ;  /* 0x0000002900297308 */ /* 0x000eb00000000800 */
[----:B------:R-:W3:Y:S01]  /*1ab0*/  MUFU.EX2 R40, R40 ;  /* 0x0000002800287308 */ /* 0x000ee20000000800 */
[----:B0-----:R-:W-:-:S02]  /*1ac0*/  FADD R42, R27, R58 ;  /* 0x0000003a1b2a7221 */ /* 0x001fc40000000000 */
[----:B-1----:R-:W-:Y:S02]  /*1ad0*/  FADD R30, R43, R60 ;  /* 0x0000003c2b1e7221 */ /* 0x002fe40000000000 */
[----:B--2---:R-:W-:-:S04]  /*1ae0*/  FADD R43, R41, R42 ;  /* 0x0000002a292b7221 */ /* 0x004fc80000000000 */
[----:B---3--:R-:W-:-:S05]  /*1af0*/  FADD R43, R40, R43 ;  /* 0x0000002b282b7221 */ /* 0x008fca0000000000 */
[----:B------:R-:W0:Y:S01]  /*1b00*/  SHFL.BFLY PT, R60, R43, 0x2, 0x1f ;  /* 0x0c401f002b3c7f89 */ /* 0x000e2200000e0000 */
[----:B------:R-:W-:Y:S01]  /*1b10*/  F2FP.BF16.PACK_AB R24, R39, R24 ;  /* 0x000000182718723e */ /* 0x000fe200000010ff */
[----:B------:R-:W-:Y:S01]  /*1b20*/  FADD R39, -R28, R57 ;  /* 0x000000391c277221 */ /* 0x000fe20000000100 */
[----:B------:R-:W-:-:S03]  /*1b30*/  F2FP.BF16.PACK_AB R26, R26, R25 ;  /* 0x000000191a1a723e */ /* 0x000fc600000010ff */
[----:B------:R-:W-:Y:S01]  /*1b40*/  FMUL R42, R39, 1.4426950216293334961 ;  /* 0x3fb8aa3b272a7820 */ /* 0x000fe20000400000 */
[----:B------:R-:W-:Y:S01]  /*1b50*/  F2FP.BF16.PACK_AB R25, R58, R27 ;  /* 0x0000001b3a19723e */ /* 0x000fe200000010ff */
[----:B------:R-:W-:Y:S01]  /*1b60*/  FADD R39, -R29, R56 ;  /* 0x000000381d277221 */ /* 0x000fe20000000100 */
[----:B------:R-:W-:Y:S01]  /*1b70*/  F2FP.BF16.PACK_AB R27, R40, R41 ;  /* 0x00000029281b723e */ /* 0x000fe200000010ff */
[----:B------:R-:W-:Y:S02]  /*1b80*/  UIADD3 UR6, UP0, UR6, 0x10, URZ ;  /* 0x0000001006067890 */ /* 0x000fe4000ff1e03f */
[----:B------:R-:W-:Y:S01]  /*1b90*/  FMUL R39, R39, 1.4426950216293334961 ;  /* 0x3fb8aa3b27277820 */ /* 0x000fe20000400000 */
[----:B------:R-:W1:Y:S01]  /*1ba0*/  MUFU.EX2 R42, R42 ;  /* 0x0000002a002a7308 */ /* 0x000e620000000800 */
[----:B------:R-:W-:Y:S02]  /*1bb0*/  UIADD3.X UR7, URZ, UR7, URZ, UP0, !UPT ;  /* 0x000000073f077290 */ /* 0x000fe400087fe43f */
[----:B------:R-:W-:Y:S01]  /*1bc0*/  UISETP.GE.U32.AND UP0, UPT, UR6, UR11, UPT ;  /* 0x0000000b0600728c */ /* 0x000fe2000bf06070 */
[----:B0-----:R-:W-:-:S04]  /*1bd0*/  FADD R40, R43, R60 ;  /* 0x0000003c2b287221 */ /* 0x001fc80000000000 */
[----:B------:R-:W0:Y:S01]  /*1be0*/  MUFU.EX2 R39, R39 ;  /* 0x0000002700277308 */ /* 0x000e220000000800 */
[----:B------:R-:W2:Y:S01]  /*1bf0*/  SHFL.BFLY PT, R41, R40, 0x1, 0x1f ;  /* 0x0c201f0028297f89 */ /* 0x000ea200000e0000 */
[----:B------:R-:W-:Y:S01]  /*1c00*/  UISETP.GE.U32.AND.EX UP0, UPT, UR7, URZ, UPT, UP0 ;  /* 0x0000003f0700728c */ /* 0x000fe2000bf06100 */
[----:B-1----:R-:W-:-:S05]  /*1c10*/  FMUL R20, R42, R20 ;  /* 0x000000142a147220 */ /* 0x002fca0000400000 */
[----:B------:R-:W-:Y:S01]  /*1c20*/  PLOP3.LUT P0, PT, PT, PT, UP0, 0x80, 0x0 ;  /* 0x000000000000781c */ /* 0x000fe20003f0f008 */
[C---:B------:R-:W-:Y:S02]  /*1c30*/  FMUL R21, R42.reuse, R21 ;  /* 0x000000152a157220 */ /* 0x040fe40000400000 */
[C---:B------:R-:W-:Y:S02]  /*1c40*/  FMUL R16, R42.reuse, R16 ;  /* 0x000000102a107220 */ /* 0x040fe40000400000 */
[C---:B0-----:R-:W-:Y:S02]  /*1c50*/  FMUL R22, R39.reuse, R22 ;  /* 0x0000001627167220 */ /* 0x041fe40000400000 */
[C---:B------:R-:W-:Y:S02]  /*1c60*/  FMUL R23, R39.reuse, R23 ;  /* 0x0000001727177220 */ /* 0x040fe40000400000 */
[----:B------:R-:W-:Y:S02]  /*1c70*/  FMUL R17, R42, R17 ;  /* 0x000000112a117220 */ /* 0x000fe40000400000 */
[----:B------:R-:W-:-:S02]  /*1c80*/  FMUL R18, R39, R18 ;  /* 0x0000001227127220 */ /* 0x000fc40000400000 */
[----:B------:R-:W-:Y:S01]  /*1c90*/  FMUL R19, R39, R19 ;  /* 0x0000001327137220 */ /* 0x000fe20000400000 */
[----:B------:R-:W-:Y:S02]  /*1ca0*/  UMOV UR8, 0x10 ;  /* 0x0000001000087882 */ /* 0x000fe40000000000 */
[----:B------:R-:W-:Y:S01]  /*1cb0*/  ULDC UR9, c[0x0][0x1b4] ;  /* 0x00006d0000097ab9 */ /* 0x000fe20000000800 */
[----:B--2---:R-:W-:Y:S01]  /*1cc0*/  FADD R41, R40, R41 ;  /* 0x0000002928297221 */ /* 0x004fe20000000000 */
[----:B------:R-:W-:Y:S01]  /*1cd0*/  ULDC UR10, c[0x0][0x1a4] ;  /* 0x00006900000a7ab9 */ /* 0x000fe20000000800 */
[----:B------:R-:W-:Y:S01]  /*1ce0*/  HMMA.16816.F32.BF16 R20, R24, R32, R20 ;  /* 0x000000201814723c */ /* 0x000fe20000041814 */
[----:B------:R-:W-:Y:S02]  /*1cf0*/  UIMAD UR5, UR8, UR9, UR5 ;  /* 0x00000009080572a4 */ /* 0x000fe4000f8e0205 */
[----:B------:R-:W-:Y:S01]  /*1d00*/  UIMAD UR4, UR8, UR10, UR4 ;  /* 0x0000000a080472a4 */ /* 0x000fe2000f8e0204 */
[----:B------:R-:W-:Y:S01]  /*1d10*/  FFMA R48, R37, R48, R31 ;  /* 0x0000003025307223 */ /* 0x000fe2000000001f */
[----:B------:R-:W-:-:S03]  /*1d20*/  MOV R61, R36 ;  /* 0x00000024003d7202 */ /* 0x000fc60000000f00 */
[----:B------:R-:W-:Y:S01]  /*1d30*/  HMMA.16816.F32.BF16 R16, R24, R34, R16 ;  /* 0x000000221810723c */ /* 0x000fe20000041810 */
[----:B------:R-:W-:Y:S01]  /*1d40*/  FFMA R47, R42, R47, R30 ;  /* 0x0000002f2a2f7223 */ /* 0x000fe2000000001e */
[----:B------:R-:W-:Y:S01]  /*1d50*/  MOV R59, R38 ;  /* 0x00000026003b7202 */ /* 0x000fe20000000f00 */
[----:B------:R-:W-:Y:S01]  /*1d60*/  FFMA R46, R39, R46, R41 ;  /* 0x0000002e272e7223 */ /* 0x000fe20000000029 */
[----:B------:R-:W-:Y:S01]  /*1d70*/  MOV R56, R29 ;  /* 0x0000001d00387202 */ /* 0x000fe20000000f00 */
[----:B------:R-:W-:Y:S01]  /*1d80*/  IMAD.MOV.U32 R57, RZ, RZ, R28 ;  /* 0x000000ffff397224 */ /* 0x000fe200078e001c */
[----:B------:R-:W-:Y:S01]  /*1d90*/  @P0 CALL.REL.NOINC `(.L_x_0) ;  /* 0x0000001000000944 */ /* 0x000fe20003c00000 */
[----:B------:R-:W-:Y:S05]  /*1da0*/  BRA `(.L_x_1) ;  /* 0xffffef7000007947 */ /* 0x000fea000383ffff */
.L_x_0:
[----:B------:R-:W-:-:S04]  /*1db0*/  NOP ;  /* 0x0000000000007918 */ /* 0x000fc80000000000 */
[----:B------:R-:W-:-:S11]  /*1dc0*/  NOP ;  /* 0x0000000000007918 */ /* 0x000fd60000000000 */
[C---:B------:R-:W-:Y:S01]  /*1dd0*/  FMUL R6, R49.reuse, 8388608 ;  /* 0x4b00000031067820 */ /* 0x040fe20000400000 */
[----:B------:R-:W-:Y:S01]  /*1de0*/  FSETP.GEU.AND P3, PT, R49, 1.175494350822287508e-38, PT ;  /* 0x008000003100780b */ /* 0x000fe20003f6e000 */
[----:B------:R-:W-:Y:S01]  /*1df0*/  IMAD.MOV.U32 R26, RZ, RZ, R17 ;  /* 0x000000ffff1a7224 */ /* 0x000fe200078e0011 */
[----:B------:R-:W-:Y:S01]  /*1e00*/  MOV R33, R19 ;  /* 0x0000001300217202 */ /* 0x000fe20000000f00 */
[----:B----4-:R-:W-:Y:S01]  /*1e10*/  IMAD.MOV.U32 R24, RZ, RZ, R11 ;  /* 0x000000ffff187224 */ /* 0x010fe200078e000b */
[----:B------:R-:W-:Y:S01]  /*1e20*/  FSEL R6, R6, R49, !P3 ;  /* 0x0000003106067208 */ /* 0x000fe20005800000 */
[----:B------:R-:W-:Y:S01]  /*1e30*/  IMAD.MOV.U32 R27, RZ, RZ, R18 ;  /* 0x000000ffff1b7224 */ /* 0x000fe200078e0012 */
[----:B------:R-:W-:Y:S01]  /*1e40*/  MOV R25, R23 ;  /* 0x0000001700197202 */ /* 0x000fe20000000f00 */
[----:B------:R-:W-:Y:S01]  /*1e50*/  IMAD R5, R0, c[0x0][0x1c0], RZ ;  /* 0x0000700000057a24 */ /* 0x000fe200078e02ff */
[----:B------:R-:W-:Y:S01]  /*1e60*/  IADD3 R19, R6, -0x3f3504f3, RZ ;  /* 0xc0cafb0d06137810 */ /* 0x000fe20007ffe0ff */
[----:B------:R-:W-:Y:S01]  /*1e70*/  IMAD R3, R54, c[0x0][0x1c4], RZ ;  /* 0x0000710036037a24 */ /* 0x000fe200078e02ff */
[----:B------:R-:W-:Y:S01]  /*1e80*/  MOV R23, R16 ;  /* 0x0000001000177202 */ /* 0x000fe20000000f00 */
[----:B------:R-:W-:Y:S01]  /*1e90*/  BAR.SYNC.DEFER_BLOCKING 0x0 ;  /* 0x0000000000007b1d */ /* 0x000fe20000010000 */
[C---:B------:R-:W-:Y:S01]  /*1ea0*/  LOP3.LUT R17, R2.reuse, 0xc, RZ, 0xc0, !PT ;  /* 0x0000000c02117812 */ /* 0x040fe200078ec0ff */
[----:B------:R-:W-:Y:S01]  /*1eb0*/  IMAD.MOV.U32 R61, RZ, RZ, c[0x0][0x1c8] ;  /* 0x00007200ff3d7624 */ /* 0x000fe200078e00ff */
[----:B------:R-:W-:Y:S01]  /*1ec0*/  SHF.L.U32 R16, R2, 0x3, RZ ;  /* 0x0000000302107819 */ /* 0x000fe200000006ff */
[----:B------:R-:W-:Y:S01]  /*1ed0*/  IMAD R0, R0, c[0x0][0x1cc], RZ ;  /* 0x0000730000007a24 */ /* 0x000fe200078e02ff */
[----:B------:R-:W-:Y:S01]  /*1ee0*/  LOP3.LUT R19, R19, 0xff800000, RZ, 0xc0, !PT ;  /* 0xff80000013137812 */ /* 0x000fe200078ec0ff */
[----:B------:R-:W-:Y:S01]  /*1ef0*/  IMAD R50, R17, 0x2, R50 ;  /* 0x0000000211327824 */ /* 0x000fe200078e0232 */
[----:B------:R-:W-:Y:S01]  /*1f00*/  LOP3.LUT R11, R2, 0x70, RZ, 0xc0, !PT ;  /* 0x00000070020b7812 */ /* 0x000fe200078ec0ff */
[----:B------:R-:W-:Y:S01]  /*1f10*/  IMAD R43, R61, 0xc, RZ ;  /* 0x0000000c3d2b7824 */ /* 0x000fe200078e02ff */
[----:B------:R-:W-:Y:S01]  /*1f20*/  LOP3.LUT R32, R16, 0x38, RZ, 0xc0, !PT ;  /* 0x0000003810207812 */ /* 0x000fe200078ec0ff */
[----:B------:R-:W0:Y:S01]  /*1f30*/  I2F R18, R19 ;  /* 0x0000001300127306 */ /* 0x000e220000201400 */
[----:B------:R-:W-:Y:S01]  /*1f40*/  FSEL R37, RZ, -23, P3 ;  /* 0xc1b80000ff257808 */ /* 0x000fe20001800000 */
[----:B------:R-:W-:Y:S01]  /*1f50*/  FMUL R16, R47, 8388608 ;  /* 0x4b0000002f107820 */ /* 0x000fe20000400000 */
[----:B------:R-:W-:Y:S01]  /*1f60*/  LEA R41, R17, R11, 0x5 ;  /* 0x0000000b11297211 */ /* 0x000fe200078e28ff */
[C---:B------:R-:W-:Y:S01]  /*1f70*/  FMUL R17, R46.reuse, 8388608 ;  /* 0x4b0000002e117820 */ /* 0x040fe20000400000 */
[----:B------:R-:W-:Y:S01]  /*1f80*/  FSETP.GT.AND P3, PT, |R46|, 8.50705917302346158658e+37, PT ;  /* 0x7e8000002e00780b */ /* 0x000fe20003f64200 */
[----:B------:R-:W-:Y:S01]  /*1f90*/  IMAD R63, R61, 0x12, RZ ;  /* 0x000000123d3f7824 */ /* 0x000fe200078e02ff */
[----:B------:R-:W-:Y:S01]  /*1fa0*/  FSETP.GEU.AND P0, PT, R47, 1.175494350822287508e-38, PT ;  /* 0x008000002f00780b */ /* 0x000fe20003f0e000 */
[C---:B------:R-:W-:Y:S01]  /*1fb0*/  IMAD R65, R61.reuse, 0x14, RZ ;  /* 0x000000143d417824 */ /* 0x040fe200078e02ff */
[----:B------:R-:W-:Y:S01]  /*1fc0*/  LEA R52, R52, R55, 0x1 ;  /* 0x0000003734347211 */ /* 0x000fe200078e08ff */
[C---:B------:R-:W-:Y:S01]  /*1fd0*/  IMAD R67, R61.reuse, 0x16, RZ ;  /* 0x000000163d437824 */ /* 0x040fe200078e02ff */
[----:B------:R-:W-:Y:S01]  /*1fe0*/  FSETP.GEU.AND P1, PT, R46, 1.175494350822287508e-38, PT ;  /* 0x008000002e00780b */ /* 0x000fe20003f2e000 */
[----:B------:R-:W-:Y:S01]  /*1ff0*/  IMAD R59, R61, 0x18, RZ ;  /* 0x000000183d3b7824 */ /* 0x000fe200078e02ff */
[C---:B------:R-:W-:Y:S01]  /*2000*/  SHF.L.U32 R4, R5.reuse, 0x1, RZ ;  /* 0x0000000105047819 */ /* 0x040fe200000006ff */
[----:B------:R-:W-:Y:S01]  /*2010*/  IMAD.HI R5, R5, 0x2, RZ ;  /* 0x0000000205057827 */ /* 0x000fe200078e02ff */
[----:B------:R-:W-:-:S02]  /*2020*/  SHF.L.U32 R7, R3, 0x1, RZ ;  /* 0x0000000103077819 */ /* 0x000fc400000006ff */
[----:B------:R-:W-:Y:S01]  /*2030*/  LEA R44, R11, R32, 0x2 ;  /* 0x000000200b2c7211 */ /* 0x000fe200078e10ff */
[----:B------:R-:W-:Y:S01]  /*2040*/  @P3 FMUL R33, R33, 0.25 ;  /* 0x3e80000021213820 */ /* 0x000fe20000400000 */
[--C-:B------:R-:W-:Y:S01]  /*2050*/  SHF.R.S32.HI R34, RZ, 0x4, R2.reuse ;  /* 0x00000004ff227819 */ /* 0x100fe20000011402 */
[----:B------:R-:W-:Y:S01]  /*2060*/  @P3 FMUL R27, R27, 0.25 ;  /* 0x3e8000001b1b3820 */ /* 0x000fe20000400000 */
[----:B------:R-:W-:Y:S01]  /*2070*/  FSETP.GEU.AND P2, PT, |R46|, 1.175494350822287508e-38, PT ;  /* 0x008000002e00780b */ /* 0x000fe20003f4e200 */
[----:B------:R-:W-:Y:S01]  /*2080*/  @P3 FMUL R25, R25, 0.25 ;  /* 0x3e80000019193820 */ /* 0x000fe20000400000 */
[----:B------:R-:W-:Y:S01]  /*2090*/  FSEL R11, R16, R47, !P0 ;  /* 0x0000002f100b7208 */ /* 0x000fe20004000000 */
[----:B------:R-:W-:Y:S01]  /*20a0*/  @P3 FMUL R22, R22, 0.25 ;  /* 0x3e80000016163820 */ /* 0x000fe20000400000 */
[----:B------:R-:W-:Y:S01]  /*20b0*/  SHF.R.U32.HI R35, RZ, 0x1, R2 ;  /* 0x00000001ff237819 */ /* 0x000fe20000011602 */
[----:B------:R-:W-:Y:S01]  /*20c0*/  IMAD.HI R2, R3, 0x2, RZ ;  /* 0x0000000203027827 */ /* 0x000fe200078e02ff */
[----:B------:R-:W-:-:S02]  /*20d0*/  FSEL R16, R17, R46, !P1 ;  /* 0x0000002e11107208 */ /* 0x000fc40004800000 */
[----:B------:R-:W-:Y:S01]  /*20e0*/  IADD3 R4, P4, P5, R7, c[0x0][0x178], R4 ;  /* 0x00005e0007047a10 */ /* 0x000fe20007d9e004 */
[----:B------:R-:W-:Y:S01]  /*20f0*/  IMAD.SHL.U32 R17, R52, 0x4, RZ ;  /* 0x0000000434117824 */ /* 0x000fe200078e00ff */
[----:B------:R-:W-:Y:S01]  /*2100*/  SGXT R34, R34, 0x1 ;  /* 0x000000012222781a */ /* 0x000fe20000000200 */
[----:B------:R-:W-:Y:S01]  /*2110*/  FMUL R7, R48, 8388608 ;  /* 0x4b00000030077820 */ /* 0x000fe20000400000 */
[----:B------:R-:W-:Y:S01]  /*2120*/  IADD3 R31, R16, -0x3f3504f3, RZ ;  /* 0xc0cafb0d101f7810 */ /* 0x000fe20007ffe0ff */
[----:B------:R-:W-:Y:S01]  /*2130*/  @P3 FMUL R46, R46, 0.25 ;  /* 0x3e8000002e2e3820 */ /* 0x000fe20000400000 */
[----:B------:R-:W-:Y:S01]  /*2140*/  LOP3.LUT R39, R35, 0x4, RZ, 0xc0, !PT ;  /* 0x0000000423277812 */ /* 0x000fe200078ec0ff */
[----:B0-----:R-:W-:Y:S01]  /*2150*/  FFMA.FTZ R37, R18, 1.1920928955078125e-07, R37 ;  /* 0x3400000012257823 */ /* 0x001fe20000010025 */
[----:B------:R-:W-:Y:S01]  /*2160*/  LOP3.LUT R34, R17, 0x408, R34, 0x78, !PT ;  /* 0x0000040811227812 */ /* 0x000fe200078e7822 */
[----:B------:R-:W-:Y:S01]  /*2170*/  @!P2 FMUL R46, R46, 16777216 ;  /* 0x4b8000002e2ea820 */ /* 0x000fe20000400000 */
[----:B------:R-:W-:Y:S01]  /*2180*/  IADD3.X R5, R2, c[0x0][0x17c], R5, P4, P5 ;  /* 0x00005f0002057a10 */ /* 0x000fe200027ea405 */
[----:B------:R-:W-:Y:S01]  /*2190*/  @!P2 FMUL R33, R33, 16777216 ;  /* 0x4b8000002121a820 */ /* 0x000fe20000400000 */
[----:B------:R-:W-:Y:S01]  /*21a0*/  FSETP.GEU.AND P6, PT, R48, 1.175494350822287508e-38, PT ;  /* 0x008000003000780b */ /* 0x000fe20003fce000 */
[----:B------:R-:W-:Y:S01]  /*21b0*/  @!P2 FMUL R27, R27, 16777216 ;  /* 0x4b8000001b1ba820 */ /* 0x000fe20000400000 */
[----:B------:R-:W-:Y:S01]  /*21c0*/  FSEL R17, RZ, -23, P0 ;  /* 0xc1b80000ff117808 */ /* 0x000fe20000000000 */
[----:B------:R-:W-:Y:S01]  /*21d0*/  @!P2 FMUL R25, R25, 16777216 ;  /* 0x4b8000001919a820 */ /* 0x000fe20000400000 */
[----:B------:R-:W-:Y:S01]  /*21e0*/  FSETP.GT.AND P5, PT, |R49|, 8.50705917302346158658e+37, PT ;  /* 0x7e8000003100780b */ /* 0x000fe20003fa4200 */
[----:B------:R-:W-:Y:S01]  /*21f0*/  @!P2 FMUL R22, R22, 16777216 ;  /* 0x4b8000001616a820 */ /* 0x000fe20000400000 */
[----:B------:R-:W-:Y:S01]  /*2200*/  LOP3.LUT R31, R31, 0xff800000, RZ, 0xc0, !PT ;  /* 0xff8000001f1f7812 */ /* 0x000fe200078ec0ff */
[----:B------:R-:W-:Y:S01]  /*2210*/  MUFU.RCP R46, R46 ;  /* 0x0000002e002e7308 */ /* 0x000fe20000001000 */
[----:B------:R-:W-:Y:S01]  /*2220*/  FSETP.GT.AND P4, PT, |R48|, 8.50705917302346158658e+37, PT ;  /* 0x7e8000003000780b */ /* 0x000fe20003f84200 */
[----:B------:R-:W-:Y:S01]  /*2230*/  IMAD R57, R61, 0x1a, RZ ;  /* 0x0000001a3d397824 */ /* 0x000fe200078e02ff */
[----:B------:R-:W-:Y:S01]  /*2240*/  FSETP.GT.AND P0, PT, |R47|, 8.50705917302346158658e+37, PT ;  /* 0x7e8000002f00780b */ /* 0x000fe20003f04200 */
[----:B------:R-:W-:Y:S01]  /*2250*/  IMAD R55, R61, 0x1c, RZ ;  /* 0x0000001c3d377824 */ /* 0x000fe200078e02ff */
[----:B------:R-:W-:Y:S01]  /*2260*/  IADD3 R2, R39, R44, RZ ;  /* 0x0000002c27027210 */ /* 0x000fe20007ffe0ff */
[----:B------:R-:W-:Y:S01]  /*2270*/  IMAD R53, R61, 0x1e, RZ ;  /* 0x0000001e3d357824 */ /* 0x000fe200078e02ff */
[----:B------:R-:W-:Y:S01]  /*2280*/  FSEL R18, RZ, -23, P1 ;  /* 0xc1b80000ff127808 */ /* 0x000fe20000800000 */
[----:B------:R-:W0:Y:S01]  /*2290*/  I2F R35, R31 ;  /* 0x0000001f00237306 */ /* 0x000e220000201400 */
[----:B------:R-:W-:Y:S01]  /*22a0*/  FSEL R7, R7, R48, !P6 ;  /* 0x0000003007077208 */ /* 0x000fe20007000000 */
[----:B------:R-:W-:Y:S01]  /*22b0*/  @P5 FMUL R8, R8, 0.25 ;  /* 0x3e80000008085820 */ /* 0x000fe20000400000 */
[----:B------:R-:W-:Y:S01]  /*22c0*/  FSEL R39, RZ, -23, P6 ;  /* 0xc1b80000ff277808 */ /* 0x000fe20003000000 */
[----:B------:R-:W-:Y:S01]  /*22d0*/  @P5 FMUL R9, R9, 0.25 ;  /* 0x3e80000009095820 */ /* 0x000fe20000400000 */
[C---:B------:R-:W-:Y:S01]  /*22e0*/  FSETP.GEU.AND P1, PT, |R49|.reuse, 1.175494350822287508e-38, PT ;  /* 0x008000003100780b */ /* 0x040fe20003f2e200 */
[----:B------:R-:W-:Y:S01]  /*22f0*/  @P5 FMUL R49, R49, 0.25 ;  /* 0x3e80000031315820 */ /* 0x000fe20000400000 */
[C---:B------:R-:W-:Y:S01]  /*2300*/  FSETP.GEU.AND P6, PT, |R48|.reuse, 1.175494350822287508e-38, PT ;  /* 0x008000003000780b */ /* 0x040fe20003fce200 */
[----:B------:R-:W-:Y:S01]  /*2310*/  @P4 FMUL R48, R48, 0.25 ;  /* 0x3e80000030304820 */ /* 0x000fe20000400000 */
[C---:B------:R-:W-:Y:S01]  /*2320*/  FSETP.GEU.AND P2, PT, |R47|.reuse, 1.175494350822287508e-38, PT ;  /* 0x008000002f00780b */ /* 0x040fe20003f4e200 */
[----:B------:R-:W-:Y:S01]  /*2330*/  @P0 FMUL R47, R47, 0.25 ;  /* 0x3e8000002f2f0820 */ /* 0x000fe20000400000 */
[----:B------:R-:W-:Y:S01]  /*2340*/  IADD3 R30, R7, -0x3f3504f3, RZ ;  /* 0xc0cafb0d071e7810 */ /* 0x000fe20007ffe0ff */
[----:B------:R-:W-:Y:S01]  /*2350*/  @P4 FMUL R10, R10, 0.25 ;  /* 0x3e8000000a0a4820 */ /* 0x000fe20000400000 */
[----:B------:R-:W-:Y:S01]  /*2360*/  IADD3 R32, R11, -0x3f3504f3, RZ ;  /* 0xc0cafb0d0b207810 */ /* 0x000fe20007ffe0ff */
[----:B------:R-:W-:Y:S01]  /*2370*/  @P0 FMUL R26, R26, 0.25 ;  /* 0x3e8000001a1a0820 */ /* 0x000fe20000400000 */
[----:B------:R-:W-:Y:S01]  /*2380*/  LOP3.LUT R30, R30, 0xff800000, RZ, 0xc0, !PT ;  /* 0xff8000001e1e7812 */ /* 0x000fe200078ec0ff */
[----:B0-----:R-:W-:Y:S01]  /*2390*/  FFMA.FTZ R18, R35, 1.1920928955078125e-07, R18 ;  /* 0x3400000023127823 */ /* 0x001fe20000010012 */
[----:B------:R-:W-:Y:S01]  /*23a0*/  LOP3.LUT R32, R32, 0xff800000, RZ, 0xc0, !PT ;  /* 0xff80000020207812 */ /* 0x000fe200078ec0ff */
[----:B------:R-:W-:Y:S01]  /*23b0*/  @!P1 FMUL R49, R49, 16777216 ;  /* 0x4b80000031319820 */ /* 0x000fe20000400000 */
[----:B------:R0:W1:Y:S01]  /*23c0*/  I2F R40, R30 ;  /* 0x0000001e00287306 */ /* 0x0000620000201400 */
[----:B------:R-:W-:Y:S01]  /*23d0*/  @!P6 FMUL R48, R48, 16777216 ;  /* 0x4b8000003030e820 */ /* 0x000fe20000400000 */
[----:B------:R-:W-:Y:S01]  /*23e0*/  LEA R3, R41, R50, 0x3 ;  /* 0x0000003229037211 */ /* 0x000fe200078e18ff */
[----:B------:R-:W-:Y:S01]  /*23f0*/  @!P2 FMUL R47, R47, 16777216 ;  /* 0x4b8000002f2fa820 */ /* 0x000fe20000400000 */
[----:B------:R-:W-:Y:S01]  /*2400*/  IADD3 R31, R16, -R31, RZ ;  /* 0x8000001f101f7210 */ /* 0x000fe20007ffe0ff */
[----:B------:R-:W-:Y:S01]  /*2410*/  @P0 FMUL R23, R23, 0.25 ;  /* 0x3e80000017170820 */ /* 0x000fe20000400000 */
[----:B------:R-:W-:Y:S01]  /*2420*/  FSETP.NEU.AND P3, PT, R6, RZ, PT ;  /* 0x000000ff0600720b */ /* 0x000fe20003f6d000 */
[----:B------:R-:W-:Y:S01]  /*2430*/  @P0 FMUL R21, R21, 0.25 ;  /* 0x3e80000015150820 */ /* 0x000fe20000400000 */
[----:B------:R-:W2:Y:S01]  /*2440*/  MUFU.RCP R35, R48 ;  /* 0x0000003000237308 */ /* 0x000ea20000001000 */
[----:B------:R-:W-:Y:S01]  /*2450*/  @P0 FMUL R20, R20, 0.25 ;  /* 0x3e80000014140820 */ /* 0x000fe20000400000 */
[----:B0-----:R-:W-:Y:S01]  /*2460*/  IADD3 R30, R7, -R30, RZ ;  /* 0x8000001e071e7210 */ /* 0x001fe20007ffe0ff */
[----:B------:R-:W-:Y:S01]  /*2470*/  @!P6 FMUL R10, R10, 16777216 ;  /* 0x4b8000000a0ae820 */ /* 0x000fe20000400000 */
[----:B------:R-:W-:Y:S01]  /*2480*/  ISETP.GE.U32.AND P0, PT, R6, 0x7f800000, PT ;  /* 0x7f8000000600780c */ /* 0x000fe20003f06070 */
[----:B------:R-:W-:Y:S01]  /*2490*/  @!P1 FMUL R8, R8, 16777216 ;  /* 0x4b80000008089820 */ /* 0x000fe20000400000 */
[----:B------:R-:W-:Y:S01]  /*24a0*/  LOP3.LUT R51, R51, 0xf8, RZ, 0xc0, !PT ;  /* 0x000000f833337812 */ /* 0x000fe200078ec0ff */
[----:B------:R-:W-:Y:S01]  /*24b0*/  @!P2 FMUL R26, R26, 16777216 ;  /* 0x4b8000001a1aa820 */ /* 0x000fe20000400000 */
[----:B------:R-:W0:Y:S01]  /*24c0*/  MUFU.RCP R49, R49 ;  /* 0x0000003100317308 */ /* 0x000e220000001000 */
[----:B-1----:R-:W-:-:S02]  /*24d0*/  FFMA.FTZ R39, R40, 1.1920928955078125e-07, R39 ;  /* 0x3400000028277823 */ /* 0x002fc40000010027 */
[----:B------:R-:W-:Y:S02]  /*24e0*/  @!P2 FMUL R23, R23, 16777216 ;  /* 0x4b8000001717a820 */ /* 0x000fe40000400000 */
[----:B------:R-:W-:Y:S02]  /*24f0*/  @!P2 FMUL R21, R21, 16777216 ;  /* 0x4b8000001515a820 */ /* 0x000fe40000400000 */
[----:B------:R-:W-:Y:S01]  /*2500*/  FMUL R40, R46, R27 ;  /* 0x0000001b2e287220 */ /* 0x000fe20000400000 */
[----:B------:R-:W1:Y:S01]  /*2510*/  MUFU.RCP R47, R47 ;  /* 0x0000002f002f7308 */ /* 0x000e620000001000 */
[----:B------:R-:W-:Y:S01]  /*2520*/  @!P2 FMUL R20, R20, 16777216 ;  /* 0x4b8000001414a820 */ /* 0x000fe20000400000 */
[----:B------:R-:W-:Y:S01]  /*2530*/  FSETP.NEU.AND P2, PT, R7, RZ, PT ;  /* 0x000000ff0700720b */ /* 0x000fe20003f4d000 */
[----:B--2---:R-:W-:Y:S02]  /*2540*/  FMUL R27, R35, R10 ;  /* 0x0000000a231b7220 */ /* 0x004fe40000400000 */
[----:B------:R-:W-:-:S02]  /*2550*/  @P4 FMUL R15, R15, 0.25 ;  /* 0x3e8000000f0f4820 */ /* 0x000fc40000400000 */
[----:B------:R-:W-:Y:S01]  /*2560*/  @P4 FMUL R14, R14, 0.25 ;  /* 0x3e8000000e0e4820 */ /* 0x000fe20000400000 */
[----:B------:R-:W2:Y:S01]  /*2570*/  I2F R42, R32 ;  /* 0x00000020002a7306 */ /* 0x000ea20000201400 */
[----:B0-----:R-:W-:Y:S02]  /*2580*/  FMUL R10, R49, R8 ;  /* 0x00000008310a7220 */ /* 0x001fe40000400000 */
[----:B------:R-:W-:Y:S02]  /*2590*/  @!P6 FMUL R15, R15, 16777216 ;  /* 0x4b8000000f0fe820 */ /* 0x000fe40000400000 */
[----:B------:R-:W-:Y:S02]  /*25a0*/  @P5 FMUL R13, R13, 0.25 ;  /* 0x3e8000000d0d5820 */ /* 0x000fe40000400000 */
[----:B------:R-:W-:Y:S02]  /*25b0*/  @!P1 FMUL R9, R9, 16777216 ;  /* 0x4b80000009099820 */ /* 0x000fe40000400000 */
[----:B-1----:R-:W-:-:S02]  /*25c0*/  FMUL R26, R47, R26 ;  /* 0x0000001a2f1a7220 */ /* 0x002fc40000400000 */
[C---:B------:R-:W-:Y:S02]  /*25d0*/  FMUL R23, R47.reuse, R23 ;  /* 0x000000172f177220 */ /* 0x040fe40000400000 */
[C---:B------:R-:W-:Y:S02]  /*25e0*/  FMUL R8, R47.reuse, R21 ;  /* 0x000000152f087220 */ /* 0x040fe40000400000 */
[----:B------:R-:W-:Y:S01]  /*25f0*/  FMUL R47, R47, R20 ;  /* 0x000000142f2f7220 */ /* 0x000fe20000400000 */
[----:B------:R-:W-:Y:S01]  /*2600*/  F2FP.BF16.PACK_AB R21, R26, R23 ;  /* 0x000000171a15723e */ /* 0x000fe200000010ff */
[----:B------:R-:W-:Y:S01]  /*2610*/  @P4 FMUL R24, R24, 0.25 ;  /* 0x3e80000018184820 */ /* 0x000fe20000400000 */
[----:B------:R-:W-:Y:S01]  /*2620*/  MOV R26, 0x3dc6b27f ;  /* 0x3dc6b27f001a7802 */ /* 0x000fe20000000f00 */
[----:B------:R-:W-:Y:S01]  /*2630*/  @P5 FMUL R12, R12, 0.25 ;  /* 0x3e8000000c0c5820 */ /* 0x000fe20000400000 */
[----:B------:R-:W-:Y:S01]  /*2640*/  F2FP.BF16.PACK_AB R20, R8, R47 ;  /* 0x0000002f0814723e */ /* 0x000fe200000010ff */
[----:B------:R-:W-:Y:S01]  /*2650*/  IMAD.IADD R8, R6, 0x1, -R19 ;  /* 0x0000000106087824 */ /* 0x000fe200078e0a13 */
[----:B------:R-:W-:Y:S01]  /*2660*/  ISETP.GE.U32.AND P5, PT, R11, 0x7f800000, PT ;  /* 0x7f8000000b00780c */ /* 0x000fe20003fa6070 */
[----:B------:R-:W-:Y:S01]  /*2670*/  @!P6 FMUL R14, R14, 16777216 ;  /* 0x4b8000000e0ee820 */ /* 0x000fe20000400000 */
[----:B------:R-:W-:Y:S01]  /*2680*/  ISETP.GE.U32.AND P4, PT, R16, 0x7f800000, PT ;  /* 0x7f8000001000780c */ /* 0x000fe20003f86070 */
[----:B------:R-:W-:Y:S01]  /*2690*/  FADD R8, R8, -1 ;  /* 0xbf80000008087421 */ /* 0x000fe20000000000 */
[----:B------:R0:W-:Y:S01]  /*26a0*/  STS.64 [R34+0x200], R20 ;  /* 0x0002001422007388 */ /* 0x0001e20000000a00 */
[----:B------:R-:W-:-:S02]  /*26b0*/  FMUL R41, R35, R15 ;  /* 0x0000000f23297220 */ /* 0x000fc40000400000 */
[----:B------:R-:W-:Y:S02]  /*26c0*/  @!P1 FMUL R13, R13, 16777216 ;  /* 0x4b8000000d0d9820 */ /* 0x000fe40000400000 */
[----:B------:R-:W-:Y:S02]  /*26d0*/  FMUL R15, R49, R9 ;  /* 0x00000009310f7220 */ /* 0x000fe40000400000 */
[----:B------:R-:W-:Y:S02]  /*26e0*/  @!P6 FMUL R24, R24, 16777216 ;  /* 0x4b8000001818e820 */ /* 0x000fe40000400000 */
[----:B------:R-:W-:Y:S01]  /*26f0*/  @!P1 FMUL R12, R12, 16777216 ;  /* 0x4b8000000c0c9820 */ /* 0x000fe20000400000 */
[----:B------:R-:W-:Y:S01]  /*2700*/  F2FP.BF16.PACK_AB R15, R15, R10 ;  /* 0x0000000a0f0f723e */ /* 0x000fe200000010ff */
[----:B------:R-:W-:Y:S01]  /*2710*/  FFMA.FTZ R9, R8, R26, -0.16845393180847167969 ;  /* 0xbe2c7f3008097423 */ /* 0x000fe2000001001a */
[----:B------:R-:W-:Y:S01]  /*2720*/  ISETP.GE.U32.AND P1, PT, R7, 0x7f800000, PT ;  /* 0x7f8000000700780c */ /* 0x000fe20003f26070 */
[----:B--2---:R-:W-:Y:S01]  /*2730*/  FFMA.FTZ R17, R42, 1.1920928955078125e-07, R17 ;  /* 0x340000002a117823 */ /* 0x004fe20000010011 */
[----:B0-----:R-:W-:Y:S01]  /*2740*/  LOP3.LUT R20, R3, 0x18, RZ, 0x3c, !PT ;  /* 0x0000001803147812 */ /* 0x001fe200078e3cff */
[----:B------:R-:W-:-:S02]  /*2750*/  FMUL R42, R35, R14 ;  /* 0x0000000e232a7220 */ /* 0x000fc40000400000 */
[----:B------:R-:W-:Y:S02]  /*2760*/  FMUL R14, R49, R13 ;  /* 0x0000000d310e7220 */ /* 0x000fe40000400000 */
[----:B------:R-:W-:Y:S02]  /*2770*/  FMUL R24, R35, R24 ;  /* 0x0000001823187220 */ /* 0x000fe40000400000 */
[----:B------:R-:W-:Y:S01]  /*2780*/  FMUL R49, R49, R12 ;  /* 0x0000000c31317220 */ /* 0x000fe20000400000 */
[----:B------:R-:W-:Y:S01]  /*2790*/  F2FP.BF16.PACK_AB R12, R41, R42 ;  /* 0x0000002a290c723e */ /* 0x000fe200000010ff */
[----:B------:R-:W-:Y:S01]  /*27a0*/  FFMA.FTZ R19, R8, R9, 0.1716887056827545166 ;  /* 0x3e2fcf2a08137423 */ /* 0x000fe20000010009 */
[----:B------:R-:W-:Y:S01]  /*27b0*/  F2FP.BF16.PACK_AB R13, R24, R27 ;  /* 0x0000001b180d723e */ /* 0x000fe200000010ff */
[----:B------:R-:W-:Y:S01]  /*27c0*/  FADD R9, R30, -1 ;  /* 0xbf8000001e097421 */ /* 0x000fe20000000000 */
[----:B------:R-:W-:Y:S01]  /*27d0*/  F2FP.BF16.PACK_AB R14, R14, R49 ;  /* 0x000000310e0e723e */ /* 0x000fe200000010ff */
[----:B------:R-:W-:Y:S01]  /*27e0*/  IMAD.IADD R32, R11, 0x1, -R32 ;  /* 0x000000010b207824 */ /* 0x000fe200078e0a20 */
[----:B------:R-:W-:Y:S01]  /*27f0*/  LOP3.LUT R24, R34, 0x10, RZ, 0x3c, !PT ;  /* 0x0000001022187812 */ /* 0x000fe200078e3cff */
[----:B------:R-:W-:-:S02]  /*2800*/  FFMA.FTZ R10, R9, R26, -0.16845393180847167969 ;  /* 0xbe2c7f30090a7423 */ /* 0x000fc4000001001a */
[----:B------:R-:W-:Y:S01]  /*2810*/  FADD R32, R32, -1 ;  /* 0xbf80000020207421 */ /* 0x000fe20000000000 */
[----:B------:R0:W-:Y:S01]  /*2820*/  STS.64 [R34], R14 ;  /* 0x0000000e22007388 */ /* 0x0001e20000000a00 */
[----:B------:R-:W-:Y:S02]  /*2830*/  FADD R31, R31, -1 ;  /* 0xbf8000001f1f7421 */ /* 0x000fe40000000000 */
[C---:B------:R-:W-:Y:S01]  /*2840*/  FFMA.FTZ R10, R9.reuse, R10, 0.1716887056827545166 ;  /* 0x3e2fcf2a090a7423 */ /* 0x040fe2000001000a */
[----:B------:R1:W-:Y:S01]  /*2850*/  STS.64 [R24+0x800], R12 ;  /* 0x0008000c18007388 */ /* 0x0003e20000000a00 */
[C---:B------:R-:W-:Y:S02]  /*2860*/  FFMA.FTZ R19, R8.reuse, R19, -0.17900948226451873779 ;  /* 0xbe374e4308137423 */ /* 0x040fe40000010013 */
[----:B------:R-:W-:Y:S02]  /*2870*/  FFMA.FTZ R10, R9, R10, -0.17900948226451873779 ;  /* 0xbe374e43090a7423 */ /* 0x000fe4000001000a */
[----:B------:R-:W-:-:S02]  /*2880*/  FFMA.FTZ R19, R8, R19, 0.20512372255325317383 ;  /* 0x3e520bf408137423 */ /* 0x000fc40000010013 */
[----:B------:R-:W-:Y:S01]  /*2890*/  FFMA.FTZ R10, R9, R10, 0.20512372255325317383 ;  /* 0x3e520bf4090a7423 */ /* 0x000fe2000001000a */
[----:B0-----:R-:W-:Y:S01]  /*28a0*/  SHF.L.U32 R15, R61, 0x1, RZ ;  /* 0x000000013d0f7819 */ /* 0x001fe200000006ff */
[----:B------:R-:W-:Y:S02]  /*28b0*/  FFMA.FTZ R19, R8, R19, -0.24046532809734344482 ;  /* 0xbe763c8b08137423 */ /* 0x000fe40000010013 */
[----:B------:R-:W-:Y:S02]  /*28c0*/  FFMA.FTZ R10, R9, R10, -0.24046532809734344482 ;  /* 0xbe763c8b090a7423 */ /* 0x000fe4000001000a */
[CC--:B-1----:R-:W-:Y:S02]  /*28d0*/  FFMA.FTZ R13, R32.reuse, R26.reuse, -0.16845393180847167969 ;  /* 0xbe2c7f30200d7423 */ /* 0x0c2fe4000001001a */
[----:B------:R-:W-:Y:S02]  /*28e0*/  FFMA.FTZ R12, R31, R26, -0.16845393180847167969 ;  /* 0xbe2c7f301f0c7423 */ /* 0x000fe4000001001a */
[----:B------:R-:W-:-:S02]  /*28f0*/  FFMA.FTZ R13, R32, R13, 0.1716887056827545166 ;  /* 0x3e2fcf2a200d7423 */ /* 0x000fc4000001000d */
[C---:B------:R-:W-:Y:S02]  /*2900*/  FFMA.FTZ R12, R31.reuse, R12, 0.1716887056827545166 ;  /* 0x3e2fcf2a1f0c7423 */ /* 0x040fe4000001000c */
[----:B------:R-:W-:Y:S02]  /*2910*/  FFMA.FTZ R13, R32, R13, -0.17900948226451873779 ;  /* 0xbe374e43200d7423 */ /* 0x000fe4000001000d */
[C---:B------:R-:W-:Y:S02]  /*2920*/  FFMA.FTZ R12, R31.reuse, R12, -0.17900948226451873779 ;  /* 0xbe374e431f0c7423 */ /* 0x040fe4000001000c */
[----:B------:R-:W-:Y:S02]  /*2930*/  FFMA.FTZ R19, R8, R19, 0.28857114911079406738 ;  /* 0x3e93bf9908137423 */ /* 0x000fe40000010013 */
[----:B------:R-:W-:Y:S02]  /*2940*/  FFMA.FTZ R13, R32, R13, 0.20512372255325317383 ;  /* 0x3e520bf4200d7423 */ /* 0x000fe4000001000d */
[----:B------:R-:W-:-:S02]  /*2950*/  FFMA.FTZ R12, R31, R12, 0.20512372255325317383 ;  /* 0x3e520bf41f0c7423 */ /* 0x000fc4000001000c */
[----:B------:R-:W-:Y:S02]  /*2960*/  FFMA.FTZ R10, R9, R10, 0.28857114911079406738 ;  /* 0x3e93bf99090a7423 */ /* 0x000fe4000001000a */
[----:B------:R-:W-:Y:S02]  /*2970*/  FFMA.FTZ R19, R8, R19, -0.36067417263984680176 ;  /* 0xbeb8aa4908137423 */ /* 0x000fe40000010013 */
[C---:B------:R-:W-:Y:S02]  /*2980*/  FMUL R33, R46.reuse, R33 ;  /* 0x000000212e217220 */ /* 0x040fe40000400000 */
[C---:B------:R-:W-:Y:S02]  /*2990*/  FMUL R25, R46.reuse, R25 ;  /* 0x000000192e197220 */ /* 0x040fe40000400000 */
[----:B------:R-:W-:Y:S01]  /*29a0*/  FMUL R22, R46, R22 ;  /* 0x000000162e167220 */ /* 0x000fe20000400000 */
[----:B------:R-:W-:Y:S01]  /*29b0*/  F2FP.BF16.PACK_AB R23, R33, R40 ;  /* 0x000000282117723e */ /* 0x000fe200000010ff */
[----:B------:R-:W-:-:S02]  /*29c0*/  FFMA.FTZ R13, R32, R13, -0.24046532809734344482 ;  /* 0xbe763c8b200d7423 */ /* 0x000fc4000001000d */
[----:B------:R-:W-:Y:S01]  /*29d0*/  FFMA.FTZ R12, R31, R12, -0.24046532809734344482 ;  /* 0xbe763c8b1f0c7423 */ /* 0x000fe2000001000c */
[----:B------:R-:W-:Y:S01]  /*29e0*/  F2FP.BF16.PACK_AB R22, R25, R22 ;  /* 0x000000161916723e */ /* 0x000fe200000010ff */
[----:B------:R-:W-:Y:S02]  /*29f0*/  FFMA.FTZ R10, R9, R10, -0.36067417263984680176 ;  /* 0xbeb8aa49090a7423 */ /* 0x000fe4000001000a */
[----:B------:R-:W-:Y:S02]  /*2a00*/  FFMA.FTZ R19, R8, R19, 0.48089820146560668945 ;  /* 0x3ef6384a08137423 */ /* 0x000fe40000010013 */
[----:B------:R-:W-:Y:S01]  /*2a10*/  FFMA.FTZ R13, R32, R13, 0.28857114911079406738 ;  /* 0x3e93bf99200d7423 */ /* 0x000fe2000001000d */
[----:B------:R0:W-:Y:S01]  /*2a20*/  STS.64 [R24+0xa00], R22 ;  /* 0x000a001618007388 */ /* 0x0001e20000000a00 */
[----:B------:R-:W-:Y:S02]  /*2a30*/  FFMA.FTZ R12, R31, R12, 0.28857114911079406738 ;  /* 0x3e93bf991f0c7423 */ /* 0x000fe4000001000c */
[----:B------:R-:W-:Y:S01]  /*2a40*/  FFMA.FTZ R10, R9, R10, 0.48089820146560668945 ;  /* 0x3ef6384a090a7423 */ /* 0x000fe2000001000a */
[----:B------:R-:W-:Y:S01]  /*2a50*/  BAR.SYNC.DEFER_BLOCKING 0x0 ;  /* 0x0000000000007b1d */ /* 0x000fe20000010000 */
[----:B------:R-:W-:-:S02]  /*2a60*/  FFMA.FTZ R19, R8, R19, -0.72134751081466674805 ;  /* 0xbf38aa3b08137423 */ /* 0x000fc40000010013 */
[----:B------:R-:W-:Y:S02]  /*2a70*/  FFMA.FTZ R13, R32, R13, -0.36067417263984680176 ;  /* 0xbeb8aa49200d7423 */ /* 0x000fe4000001000d */
[----:B------:R-:W-:Y:S02]  /*2a80*/  FFMA.FTZ R12, R31, R12, -0.36067417263984680176 ;  /* 0xbeb8aa491f0c7423 */ /* 0x000fe4000001000c */
[----:B------:R-:W-:Y:S02]  /*2a90*/  FFMA.FTZ R10, R9, R10, -0.72134751081466674805 ;  /* 0xbf38aa3b090a7423 */ /* 0x000fe4000001000a */
[----:B------:R-:W-:Y:S02]  /*2aa0*/  FMUL R19, R8, R19 ;  /* 0x0000001308137220 */ /* 0x000fe40000400000 */
[----:B------:R-:W-:Y:S02]  /*2ab0*/  FFMA.FTZ R13, R32, R13, 0.48089820146560668945 ;  /* 0x3ef6384a200d7423 */ /* 0x000fe4000001000d */
[----:B------:R-:W-:-:S02]  /*2ac0*/  FFMA.FTZ R12, R31, R12, 0.48089820146560668945 ;  /* 0x3ef6384a1f0c7423 */ /* 0x000fc4000001000c */
[----:B------:R-:W-:Y:S02]  /*2ad0*/  FMUL R10, R9, R10 ;  /* 0x0000000a090a7220 */ /* 0x000fe40000400000 */
[----:B------:R-:W-:Y:S02]  /*2ae0*/  FMUL R19, R8, R19 ;  /* 0x0000001308137220 */ /* 0x000fe40000400000 */
[----:B------:R-:W-:Y:S02]  /*2af0*/  FFMA.FTZ R13, R32, R13, -0.72134751081466674805 ;  /* 0xbf38aa3b200d7423 */ /* 0x000fe4000001000d */
[----:B------:R-:W-:Y:S02]  /*2b00*/  FFMA.FTZ R12, R31, R12, -0.72134751081466674805 ;  /* 0xbf38aa3b1f0c7423 */ /* 0x000fe4000001000c */
[----:B------:R-:W-:Y:S01]  /*2b10*/  FMUL R10, R9, R10 ;  /* 0x0000000a090a7220 */ /* 0x000fe20000400000 */
[----:B------:R-:W-:Y:S01]  /*2b20*/  LDS.64 R20, [R20] ;  /* 0x0000000014147984 */ /* 0x000fe20000000a00 */
[----:B------:R-:W-:Y:S01]  /*2b30*/  FFMA.FTZ R8, R8, 1.4426950216293334961, R19 ;  /* 0x3fb8aa3b08087823 */ /* 0x000fe20000010013 */
[----:B------:R-:W-:Y:S01]  /*2b40*/  SHF.L.U32 R19, R61, 0x2, RZ ;  /* 0x000000023d137819 */ /* 0x000fe200000006ff */
[----:B------:R-:W-:-:S02]  /*2b50*/  FMUL R13, R32, R13 ;  /* 0x0000000d200d7220 */ /* 0x000fc40000400000 */
[----:B------:R-:W-:Y:S02]  /*2b60*/  FMUL R12, R31, R12 ;  /* 0x0000000c1f0c7220 */ /* 0x000fe40000400000 */
[----:B------:R-:W-:Y:S01]  /*2b70*/  FFMA.FTZ R10, R9, 1.4426950216293334961, R10 ;  /* 0x3fb8aa3b090a7823 */ /* 0x000fe2000001000a */
[----:B------:R-:W-:Y:S01]  /*2b80*/  @P0 MOV R9, 0x7f800000 ;  /* 0x7f80000000090802 */ /* 0x000fe20000000f00 */
[----:B------:R-:W-:Y:S02]  /*2b90*/  FADD R37, R37, R8 ;  /* 0x0000000825257221 */ /* 0x000fe40000000000 */
[----:B------:R-:W-:Y:S02]  /*2ba0*/  @P1 IMAD.MOV.U32 R8, RZ, RZ, 0x7f800000 ;  /* 0x7f800000ff081424 */ /* 0x000fe400078e00ff */
[----:B------:R-:W-:Y:S02]  /*2bb0*/  FMUL R13, R32, R13 ;  /* 0x0000000d200d7220 */ /* 0x000fe40000400000 */
[----:B------:R-:W-:-:S02]  /*2bc0*/  FMUL R12, R31, R12 ;  /* 0x0000000c1f0c7220 */ /* 0x000fc40000400000 */
[----:B------:R-:W-:Y:S02]  /*2bd0*/  FADD R39, R39, R10 ;  /* 0x0000000a27277221 */ /* 0x000fe40000000000 */
[----:B------:R-:W-:Y:S01]  /*2be0*/  @P0 FFMA.FTZ R37, R6, R9, +INF ;  /* 0x7f80000006250423 */ /* 0x000fe20000010009 */
[----:B------:R-:W-:Y:S01]  /*2bf0*/  @P5 MOV R6, 0x7f800000 ;  /* 0x7f80000000065802 */ /* 0x000fe20000000f00 */
[----:B------:R-:W-:Y:S01]  /*2c00*/  @P1 FFMA.FTZ R39, R7, R8, +INF ;  /* 0x7f80000007271423 */ /* 0x000fe20000010008 */
[----:B------:R-:W-:Y:S01]  /*2c10*/  @P4 MOV R7, 0x7f800000 ;  /* 0x7f80000000074802 */ /* 0x000fe20000000f00 */
[----:B------:R-:W-:Y:S01]  /*2c20*/  FFMA.FTZ R32, R32, 1.4426950216293334961, R13 ;  /* 0x3fb8aa3b20207823 */ /* 0x000fe2000001000d */
[----:B------:R-:W-:Y:S01]  /*2c30*/  LOP3.LUT R8, R3, 0x8, RZ, 0x3c, !PT ;  /* 0x0000000803087812 */ /* 0x000fe200078e3cff */
[----:B------:R-:W-:Y:S01]  /*2c40*/  FFMA.FTZ R31, R31, 1.4426950216293334961, R12 ;  /* 0x3fb8aa3b1f1f7823 */ /* 0x000fe2000001000c */
[----:B------:R-:W-:Y:S01]  /*2c50*/  LOP3.LUT R12, R3, 0x10, RZ, 0x3c, !PT ;  /* 0x00000010030c7812 */ /* 0x000fe200078e3cff */
[----:B------:R-:W-:Y:S01]  /*2c60*/  FADD R50, R17, R32 ;  /* 0x0000002011327221 */ /* 0x000fe20000000000 */
[----:B------:R-:W-:Y:S01]  /*2c70*/  FSETP.NEU.AND P0, PT, R16, RZ, PT ;  /* 0x000000ff1000720b */ /* 0x000fe20003f0d000 */
[----:B------:R-:W-:Y:S01]  /*2c80*/  FADD R52, R18, R31 ;  /* 0x0000001f12347221 */ /* 0x000fe20000000000 */
[----:B------:R-:W-:Y:S01]  /*2c90*/  LDS.64 R8, [R8] ;  /* 0x0000000008087984 */ /* 0x000fe20000000a00 */
[----:B------:R-:W-:Y:S01]  /*2ca0*/  @P5 FFMA.FTZ R50, R11, R6, +INF ;  /* 0x7f8000000b325423 */ /* 0x000fe20000010006 */
[CC--:B------:R-:W-:Y:S01]  /*2cb0*/  LEA R14, P5, R61.reuse, R4.reuse, 0x2 ;  /* 0x000000043d0e7211 */ /* 0x0c0fe200078a10ff */
[----:B------:R-:W-:Y:S01]  /*2cc0*/  @P4 FFMA.FTZ R52, R16, R7, +INF ;  /* 0x7f80000010344423 */ /* 0x000fe20000010007 */
[----:B------:R-:W-:Y:S01]  /*2cd0*/  LDS.64 R12, [R12] ;  /* 0x000000000c0c7984 */ /* 0x000fe20000000a00 */
[----:B------:R-:W-:Y:S01]  /*2ce0*/  IMAD R25, R61, 0x6, RZ ;  /* 0x000000063d197824 */ /* 0x000fe200078e02ff */
[-C--:B------:R-:W-:Y:S01]  /*2cf0*/  IADD3 R10, P4, R15, R4.reuse, RZ ;  /* 0x000000040f0a7210 */ /* 0x080fe20007f9e0ff */
[C---:B------:R-:W-:Y:S01]  /*2d00*/  IMAD R17, R61.reuse, 0x3, RZ ;  /* 0x000000033d117824 */ /* 0x040fe200078e02ff */
[----:B------:R-:W1:Y:S01]  /*2d10*/  LDS.64 R6, [R3] ;  /* 0x0000000003067984 */ /* 0x000e620000000a00 */
[----:B------:R-:W-:Y:S01]  /*2d20*/  IMAD R35, R61, 0xa, RZ ;  /* 0x0000000a3d237824 */ /* 0x000fe200078e02ff */
[-C--:B------:R-:W-:Y:S01]  /*2d30*/  IADD3 R16, P6, R25, R4.reuse, RZ ;  /* 0x0000000419107210 */ /* 0x080fe20007fde0ff */
[----:B0-----:R-:W-:Y:S01]  /*2d40*/  IMAD R23, R61, 0x5, RZ ;  /* 0x000000053d177824 */ /* 0x001fe200078e02ff */
[----:B------:R-:W-:Y:S01]  /*2d50*/  FSETP.NEU.AND P1, PT, R11, RZ, PT ;  /* 0x000000ff0b00720b */ /* 0x000fe20003f2d000 */
[C---:B------:R-:W-:Y:S01]  /*2d60*/  IMAD R47, R61.reuse, 0xe, RZ ;  /* 0x0000000e3d2f7824 */ /* 0x040fe200078e02ff */
[CC--:B------:R-:W-:Y:S01]  /*2d70*/  LEA.HI.X.SX32 R11, R61.reuse, R5.reuse, 0x1, P4 ;  /* 0x000000053d0b7211 */ /* 0x0c0fe200020f0eff */
[----:B------:R-:W-:Y:S01]  /*2d80*/  IMAD R27, R61, 0x7, RZ ;  /* 0x000000073d1b7824 */ /* 0x000fe200078e02ff */
[-C--:B------:R-:W-:Y:S01]  /*2d90*/  LEA.HI.X.SX32 R15, R15, R5.reuse, 0x1, P5 ;  /* 0x000000050f0f7211 */ /* 0x080fe200028f0eff */
[----:B------:R-:W-:Y:S01]  /*2da0*/  IMAD.SHL.U32 R31, R61, 0x8, RZ ;  /* 0x000000083d1f7824 */ /* 0x000fe200078e00ff */
[-C--:B------:R-:W-:Y:S01]  /*2db0*/  LEA.HI.X.SX32 R17, R17, R5.reuse, 0x1, P6 ;  /* 0x0000000511117211 */ /* 0x080fe200030f0eff */
[C---:B------:R-:W-:Y:S01]  /*2dc0*/  IMAD R33, R61.reuse, 0x9, RZ ;  /* 0x000000093d217824 */ /* 0x040fe200078e02ff */
[CC--:B------:R-:W-:Y:S01]  /*2dd0*/  LEA R18, P4, R61.reuse, R4.reuse, 0x3 ;  /* 0x000000043d127211 */ /* 0x0c0fe200078818ff */
[----:B------:R-:W-:Y:S01]  /*2de0*/  IMAD R41, R61, 0xb, RZ ;  /* 0x0000000b3d297824 */ /* 0x000fe200078e02ff */
[-C--:B------:R-:W-:Y:S01]  /*2df0*/  IADD3 R22, P5, R35, R4.reuse, RZ ;  /* 0x0000000423167210 */ /* 0x080fe20007fbe0ff */
[----:B------:R-:W-:Y:S01]  /*2e00*/  IMAD R45, R61, 0xd, RZ ;  /* 0x0000000d3d2d7824 */ /* 0x000fe200078e02ff */
[----:B------:R-:W-:Y:S01]  /*2e10*/  IADD3 R24, P6, R43, R4, RZ ;  /* 0x000000042b187210 */ /* 0x000fe20007fde0ff */
[----:B------:R-:W-:Y:S01]  /*2e20*/  IMAD R49, R61, 0xf, RZ ;  /* 0x0000000f3d317824 */ /* 0x000fe200078e02ff */
[----:B------:R-:W-:-:S02]  /*2e30*/  LEA.HI.X.SX32 R19, R19, R5, 0x1, P4 ;  /* 0x0000000513137211 */ /* 0x000fc400020f0eff */
[-C--:B------:R-:W-:Y:S02]  /*2e40*/  LEA.HI.X.SX32 R23, R23, R5.reuse, 0x1, P5 ;  /* 0x0000000517177211 */ /* 0x080fe400028f0eff */
[-C--:B------:R-:W-:Y:S02]  /*2e50*/  LEA.HI.X.SX32 R25, R25, R5.reuse, 0x1, P6 ;  /* 0x0000000519197211 */ /* 0x080fe400030f0eff */
[-C--:B------:R-:W-:Y:S02]  /*2e60*/  IADD3 R26, P4, R47, R4.reuse, RZ ;  /* 0x000000042f1a7210 */ /* 0x080fe40007f9e0ff */
[-C--:B------:R-:W-:Y:S02]  /*2e70*/  LEA R30, P5, R61, R4.reuse, 0x4 ;  /* 0x000000043d1e7211 */ /* 0x080fe400078a20ff */
[----:B------:R-:W-:Y:S02]  /*2e80*/  IADD3 R32, P6, R63, R4, RZ ;  /* 0x000000043f207210 */ /* 0x000fe40007fde0ff */
[----:B------:R-:W-:-:S02]  /*2e90*/  LEA.HI.X.SX32 R27, R27, R5, 0x1, P4 ;  /* 0x000000051b1b7211 */ /* 0x000fc400020f0eff */
[-C--:B------:R-:W-:Y:S02]  /*2ea0*/  LEA.HI.X.SX32 R31, R31, R5.reuse, 0x1, P5 ;  /* 0x000000051f1f7211 */ /* 0x080fe400028f0eff */
[-C--:B------:R-:W-:Y:S02]  /*2eb0*/  LEA.HI.X.SX32 R33, R33, R5.reuse, 0x1, P6 ;  /* 0x0000000521217211 */ /* 0x080fe400030f0eff */
[-C--:B------:R-:W-:Y:S02]  /*2ec0*/  IADD3 R34, P4, R65, R4.reuse, RZ ;  /* 0x0000000441227210 */ /* 0x080fe40007f9e0ff */
[-C--:B------:R-:W-:Y:S02]  /*2ed0*/  IADD3 R40, P5, R67, R4.reuse, RZ ;  /* 0x0000000443287210 */ /* 0x080fe40007fbe0ff */
[----:B------:R-:W-:Y:S01]  /*2ee0*/  IADD3 R42, P6, R59, R4, RZ ;  /* 0x000000043b2a7210 */ /* 0x000fe20007fde0ff */
[----:B-1----:R0:W-:Y:S01]  /*2ef0*/  STG.E.U16 [R4.64], R6 ;  /* 0x0000000604007986 */ /* 0x0021e2000c10150c */
[----:B------:R-:W-:-:S02]  /*2f00*/  LEA.HI.X.SX32 R35, R35, R5, 0x1, P4 ;  /* 0x0000000523237211 */ /* 0x000fc400020f0eff */
[-C--:B------:R-:W-:Y:S02]  /*2f10*/  LEA.HI.X.SX32 R41, R41, R5.reuse, 0x1, P5 ;  /* 0x0000000529297211 */ /* 0x080fe400028f0eff */
[----:B------:R-:W-:Y:S02]  /*2f20*/  LEA.HI.X.SX32 R43, R43, R5, 0x1, P6 ;  /* 0x000000052b2b7211 */ /* 0x000fe400030f0eff */
[-C--:B------:R-:W-:Y:S02]  /*2f30*/  IADD3 R44, P4, R57, R4.reuse, RZ ;  /* 0x00000004392c7210 */ /* 0x080fe40007f9e0ff */
[-C--:B------:R-:W-:Y:S02]  /*2f40*/  IADD3 R46, P5, R55, R4.reuse, RZ ;  /* 0x00000004372e7210 */ /* 0x080fe40007fbe0ff */
[----:B------:R-:W-:Y:S02]  /*2f50*/  IADD3 R48, P6, R53, R4, RZ ;  /* 0x0000000435307210 */ /* 0x000fe40007fde0ff */
[----:B------:R-:W-:-:S02]  /*2f60*/  PRMT R3, R6, 0x7632, R3 ;  /* 0x0000763206037816 */ /* 0x000fc40000000003 */
[-C--:B------:R-:W-:Y:S02]  /*2f70*/  LEA.HI.X.SX32 R45, R45, R5.reuse, 0x1, P4 ;  /* 0x000000052d2d7211 */ /* 0x080fe400020f0eff */
[-C--:B------:R-:W-:Y:S01]  /*2f80*/  LEA.HI.X.SX32 R47, R47, R5.reuse, 0x1, P5 ;  /* 0x000000052f2f7211 */ /* 0x080fe200028f0eff */
[----:B------:R1:W-:Y:S01]  /*2f90*/  STG.E.U16 [R10.64], R3 ;  /* 0x000000030a007986 */ /* 0x0003e2000c10150c */
[----:B------:R-:W-:Y:S02]  /*2fa0*/  LEA.HI.X.SX32 R49, R49, R5, 0x1, P6 ;  /* 0x0000000531317211 */ /* 0x000fe400030f0eff */
[----:B0-----:R-:W-:Y:S01]  /*2fb0*/  PRMT R5, R8, 0x7632, R5 ;  /* 0x0000763208057816 */ /* 0x001fe20000000005 */
[----:B------:R0:W-:Y:S01]  /*2fc0*/  STG.E.U16 [R14.64], R8 ;  /* 0x000000080e007986 */ /* 0x0001e2000c10150c */
[----:B------:R-:W-:Y:S02]  /*2fd0*/  PRMT R4, R9, 0x7632, R4 ;  /* 0x0000763209047816 */ /* 0x000fe40000000004 */
[----:B------:R-:W-:Y:S01]  /*2fe0*/  FSEL R37, R37, -INF , P3 ;  /* 0xff80000025257808 */ /* 0x000fe20001800000 */
[----:B------:R2:W-:Y:S01]  /*2ff0*/  STG.E.U16 [R16.64], R5 ;  /* 0x0000000510007986 */ /* 0x0005e2000c10150c */
[----:B------:R-:W-:-:S02]  /*3000*/  FSEL R39, R39, -INF , P2 ;  /* 0xff80000027277808 */ /* 0x000fc40001000000 */
[----:B------:R-:W-:Y:S01]  /*3010*/  FSEL R52, R52, -INF , P0 ;  /* 0xff80000034347808 */ /* 0x000fe20000000000 */
[----:B------:R-:W-:Y:S01]  /*3020*/  STG.E.U16 [R18.64], R12 ;  /* 0x0000000c12007986 */ /* 0x000fe2000c10150c */
[----:B-1----:R-:W-:Y:S01]  /*3030*/  PRMT R11, R12, 0x7632, R11 ;  /* 0x000076320c0b7816 */ /* 0x002fe2000000000b */
[----:B------:R-:W-:Y:S01]  /*3040*/  FFMA R36, R37, 0.69314718246459960938, R36 ;  /* 0x3f31721825247823 */ /* 0x000fe20000000024 */
[----:B------:R-:W-:Y:S01]  /*3050*/  FSEL R3, R50, -INF , P1 ;  /* 0xff80000032037808 */ /* 0x000fe20000800000 */
[----:B------:R-:W-:Y:S01]  /*3060*/  FFMA R37, R39, 0.69314718246459960938, R38 ;  /* 0x3f31721827257823 */ /* 0x000fe20000000026 */
[----:B0-----:R-:W-:Y:S01]  /*3070*/  PRMT R15, R20, 0x7632, R15 ;  /* 0x00007632140f7816 */ /* 0x001fe2000000000f */
[----:B------:R-:W-:Y:S01]  /*3080*/  STG.E.U16 [R22.64], R11 ;  /* 0x0000000b16007986 */ /* 0x000fe2000c10150c */
[----:B------:R-:W-:Y:S01]  /*3090*/  FFMA R29, R52, 0.69314718246459960938, R29 ;  /* 0x3f317218341d7823 */ /* 0x000fe2000000001d */
[----:B--2---:R-:W-:Y:S01]  /*30a0*/  PRMT R17, R7, 0x7632, R17 ;  /* 0x0000763207117816 */ /* 0x004fe20000000011 */
[----:B------:R-:W-:Y:S01]  /*30b0*/  FFMA R28, R3, 0.69314718246459960938, R28 ;  /* 0x3f317218031c7823 */ /* 0x000fe2000000001c */
[----:B------:R0:W-:Y:S01]  /*30c0*/  STG.E.U16 [R24.64], R20 ;  /* 0x0000001418007986 */ /* 0x0001e2000c10150c */
[----:B------:R-:W-:Y:S01]  /*30d0*/  PRMT R5, R13, 0x7632, R5 ;  /* 0x000076320d057816 */ /* 0x000fe20000000005 */
[----:B------:R-:W-:-:S02]  /*30e0*/  IMAD.HI R3, R54, 0x4, RZ ;  /* 0x0000000436037827 */ /* 0x000fc400078e02ff */
[----:B------:R-:W-:Y:S04]  /*30f0*/  STG.E.U16 [R26.64], R15 ;  /* 0x0000000f1a007986 */ /* 0x000fe8000c10150c */
[----:B------:R-:W-:Y:S04]  /*3100*/  STG.E.U16 [R30.64], R7 ;  /* 0x000000071e007986 */ /* 0x000fe8000c10150c */
[----:B------:R-:W-:Y:S01]  /*3110*/  STG.E.U16 [R32.64], R17 ;  /* 0x0000001120007986 */ /* 0x000fe2000c10150c */
[----:B0-----:R-:W-:-:S03]  /*3120*/  PRMT R24, R21, 0x7632, R24 ;  /* 0x0000763215187816 */ /* 0x001fc60000000018 */
[----:B------:R-:W-:Y:S04]  /*3130*/  STG.E.U16 [R34.64], R9 ;  /* 0x0000000922007986 */ /* 0x000fe8000c10150c */
[----:B------:R0:W-:Y:S04]  /*3140*/  STG.E.U16 [R40.64], R4 ;  /* 0x0000000428007986 */ /* 0x0001e8000c10150c */
[----:B------:R-:W-:Y:S04]  /*3150*/  STG.E.U16 [R42.64], R13 ;  /* 0x0000000d2a007986 */ /* 0x000fe8000c10150c */
[----:B------:R1:W-:Y:S04]  /*3160*/  STG.E.U16 [R44.64], R5 ;  /* 0x000000052c007986 */ /* 0x0003e8000c10150c */
[----:B------:R-:W-:Y:S01]  /*3170*/  STG.E.U16 [R46.64], R21 ;  /* 0x000000152e007986 */ /* 0x000fe2000c10150c */
[C---:B0-----:R-:W-:Y:S01]  /*3180*/  SHF.L.U32 R4, R0.reuse, 0x2, RZ ;  /* 0x0000000200047819 */ /* 0x041fe200000006ff */
[----:B------:R-:W-:-:S02]  /*3190*/  IMAD.HI R0, R0, 0x4, RZ ;  /* 0x0000000400007827 */ /* 0x000fc400078e02ff */
[----:B------:R-:W-:Y:S04]  /*31a0*/  STG.E.U16 [R48.64], R24 ;  /* 0x0000001830007986 */ /* 0x000fe8000c10150c */
[----:B------:R-:W-:Y:S01]  /*31b0*/  BAR.SYNC.DEFER_BLOCKING 0x0 ;  /* 0x0000000000007b1d */ /* 0x000fe20000010000 */
[----:B-1----:R-:W-:-:S04]  /*31c0*/  SHF.L.U32 R5, R54, 0x2, RZ ;  /* 0x0000000236057819 */ /* 0x002fc800000006ff */
[----:B------:R-:W-:-:S04]  /*31d0*/  IADD3 R4, P0, P1, R5, c[0x0][0x180], R4 ;  /* 0x0000600005047a10 */ /* 0x000fc8000791e004 */
[----:B------:R-:W-:Y:S01]  /*31e0*/  IADD3.X R5, R3, c[0x0][0x184], R0, P0, P1 ;  /* 0x0000610003057a10 */ /* 0x000fe200007e2400 */
[----:B------:R-:W-:Y:S04]  /*31f0*/  STS.64 [R51], R36 ;  /* 0x0000002433007388 */ /* 0x000fe80000000a00 */
[----:B------:R-:W-:Y:S04]  /*3200*/  STS.64 [R51+0x100], R28 ;  /* 0x0001001c33007388 */ /* 0x000fe80000000a00 */
[----:B------:R-:W-:Y:S06]  /*3210*/  BAR.SYNC.DEFER_BLOCKING 0x0 ;  /* 0x0000000000007b1d */ /* 0x000fec0000010000 */
[----:B------:R-:W0:Y:S04]  /*3220*/  LDS R7, [R2] ;  /* 0x0000000002077984 */ /* 0x000e280000000800 */
[----:B0-----:R-:W-:Y:S01]  /*3230*/  STG.E [R4.64], R7 ;  /* 0x0000000704007986 */ /* 0x001fe2000c10190c */
[----:B------:R-:W-:Y:S05]  /*3240*/  EXIT ;  /* 0x000000000000794d */ /* 0x000fea0003800000 */
.L_x_2:
[----:B------:R-:W-:-:S00]  /*3250*/  BRA `(.L_x_2) ;  /* 0xfffffff000007947 */ /* 0x000fc0000383ffff */
[----:B------:R-:W-:-:S00]  /*3260*/  NOP ;  /* 0x0000000000007918 */ /* 0x000fc00000000000 */
        /* <DEDUP_REMOVED lines=9> */
.L_x_3:


//--------------------- .nv.global.init           --------------------------
	.section	.nv.global.init,"aw",@progbits
.nv.global.init:
	.type		_$_str,@object
	.size		_$_str,(.L_0 - _$_str)
_$_str:
        /*0000*/ 	.byte	0x5f, 0x5f, 0x43, 0x55, 0x44, 0x41, 0x5f, 0x46, 0x54, 0x5a, 0x00
.L_0:


//--------------------- .nv.shared.attn_fwd       --------------------------
	.section	.nv.shared.attn_fwd,"aw",@nobits
	.sectionflags	@""
	.align	16
